//
// Generated by NVIDIA NVVM Compiler
//
// Compiler Build ID: CL-36424714
// Cuda compilation tools, release 13.0, V13.0.88
// Based on NVVM 20.0.0
//

.version 9.0
.target sm_100
.address_size 64

	// .globl	_Z23kernel_winograd_Btd_1x3PfS_iiiiiiii
.extern .shared .align 16 .b8 input[];

.visible .entry _Z23kernel_winograd_Btd_1x3PfS_iiiiiiii(
	.param .u64 .ptr .align 1 _Z23kernel_winograd_Btd_1x3PfS_iiiiiiii_param_0,
	.param .u64 .ptr .align 1 _Z23kernel_winograd_Btd_1x3PfS_iiiiiiii_param_1,
	.param .u32 _Z23kernel_winograd_Btd_1x3PfS_iiiiiiii_param_2,
	.param .u32 _Z23kernel_winograd_Btd_1x3PfS_iiiiiiii_param_3,
	.param .u32 _Z23kernel_winograd_Btd_1x3PfS_iiiiiiii_param_4,
	.param .u32 _Z23kernel_winograd_Btd_1x3PfS_iiiiiiii_param_5,
	.param .u32 _Z23kernel_winograd_Btd_1x3PfS_iiiiiiii_param_6,
	.param .u32 _Z23kernel_winograd_Btd_1x3PfS_iiiiiiii_param_7,
	.param .u32 _Z23kernel_winograd_Btd_1x3PfS_iiiiiiii_param_8,
	.param .u32 _Z23kernel_winograd_Btd_1x3PfS_iiiiiiii_param_9
)
{
	.local .align 8 .b8 	__local_depot0[24];
	.reg .b64 	%SP;
	.reg .b64 	%SPL;
	.reg .pred 	%p<8>;
	.reg .b32 	%r<43>;
	.reg .b32 	%f<37>;
	.reg .b64 	%rd<13>;

	mov.u64 	%SPL, __local_depot0;
	ld.param.u64 	%rd1, [_Z23kernel_winograd_Btd_1x3PfS_iiiiiiii_param_0];
	ld.param.u64 	%rd2, [_Z23kernel_winograd_Btd_1x3PfS_iiiiiiii_param_1];
	ld.param.u32 	%r7, [_Z23kernel_winograd_Btd_1x3PfS_iiiiiiii_param_2];
	ld.param.u32 	%r8, [_Z23kernel_winograd_Btd_1x3PfS_iiiiiiii_param_3];
	ld.param.u32 	%r9, [_Z23kernel_winograd_Btd_1x3PfS_iiiiiiii_param_4];
	ld.param.u32 	%r10, [_Z23kernel_winograd_Btd_1x3PfS_iiiiiiii_param_5];
	ld.param.u32 	%r13, [_Z23kernel_winograd_Btd_1x3PfS_iiiiiiii_param_6];
	ld.param.u32 	%r11, [_Z23kernel_winograd_Btd_1x3PfS_iiiiiiii_param_8];
	ld.param.u32 	%r12, [_Z23kernel_winograd_Btd_1x3PfS_iiiiiiii_param_9];
	mov.u32 	%r1, %ctaid.x;
	div.u32 	%r2, %r1, %r11;
	mul.lo.s32 	%r14, %r2, %r11;
	sub.s32 	%r15, %r1, %r14;
	mov.u32 	%r3, %ctaid.y;
	mov.u32 	%r16, %ctaid.z;
	mov.u32 	%r17, %tid.x;
	mov.u32 	%r18, %ntid.x;
	mad.lo.s32 	%r4, %r16, %r18, %r17;
	shl.b32 	%r19, %r15, 2;
	mov.u32 	%r5, %tid.y;
	sub.s32 	%r20, %r5, %r13;
	add.s32 	%r6, %r20, %r19;
	setp.ge.s32 	%p1, %r2, %r9;
	setp.gt.s32 	%p2, %r6, -1;
	setp.lt.s32 	%p3, %r6, %r10;
	and.pred  	%p4, %p2, %p3;
	not.pred 	%p6, %p4;
	mov.f32 	%f36, 0f00000000;
	or.pred  	%p7, %p1, %p6;
	@%p7 bra 	$L__BB0_2;
	cvta.to.global.u64 	%rd3, %rd2;
	mad.lo.s32 	%r21, %r8, %r3, %r4;
	mad.lo.s32 	%r22, %r21, %r9, %r2;
	mad.lo.s32 	%r23, %r22, %r10, %r6;
	mul.wide.s32 	%rd4, %r23, 4;
	add.s64 	%rd5, %rd3, %rd4;
	ld.global.nc.f32 	%f36, [%rd5];
$L__BB0_2:
	add.u64 	%rd7, %SPL, 0;
	cvta.to.global.u64 	%rd8, %rd1;
	mad.lo.s32 	%r24, %r8, %r5, %r4;
	shl.b32 	%r25, %r24, 2;
	mov.u32 	%r26, input;
	add.s32 	%r27, %r26, %r25;
	st.shared.f32 	[%r27], %f36;
	bar.sync 	0;
	shl.b32 	%r28, %r4, 2;
	add.s32 	%r29, %r26, %r28;
	ld.shared.f32 	%f4, [%r29];
	mul.f32 	%f5, %f4, 0f40800000;
	shl.b32 	%r30, %r8, 3;
	add.s32 	%r31, %r29, %r30;
	ld.shared.f32 	%f6, [%r31];
	mul.f32 	%f7, %f6, 0f40A00000;
	sub.f32 	%f8, %f5, %f7;
	shl.b32 	%r32, %r8, 2;
	shl.b32 	%r33, %r8, 4;
	add.s32 	%r34, %r29, %r33;
	ld.shared.f32 	%f9, [%r34];
	add.f32 	%f10, %f9, %f8;
	add.s32 	%r35, %r29, %r32;
	ld.shared.f32 	%f11, [%r35];
	mul.f32 	%f12, %f11, 0fC0800000;
	mul.f32 	%f13, %f6, 0f40800000;
	sub.f32 	%f14, %f12, %f13;
	add.s32 	%r36, %r31, %r32;
	ld.shared.f32 	%f15, [%r36];
	add.f32 	%f16, %f15, %f14;
	add.f32 	%f17, %f9, %f16;
	st.local.v2.f32 	[%rd7], {%f10, %f17};
	mul.f32 	%f18, %f11, 0f40800000;
	sub.f32 	%f19, %f18, %f13;
	sub.f32 	%f20, %f19, %f15;
	add.f32 	%f21, %f9, %f20;
	mul.f32 	%f22, %f11, 0fC0000000;
	sub.f32 	%f23, %f22, %f6;
	add.f32 	%f24, %f15, %f15;
	add.f32 	%f25, %f23, %f24;
	add.f32 	%f26, %f9, %f25;
	st.local.v2.f32 	[%rd7+8], {%f21, %f26};
	add.f32 	%f27, %f11, %f11;
	sub.f32 	%f28, %f27, %f6;
	sub.f32 	%f29, %f28, %f24;
	add.f32 	%f30, %f9, %f29;
	mul.f32 	%f31, %f15, 0f40A00000;
	sub.f32 	%f32, %f18, %f31;
	add.s32 	%r37, %r34, %r32;
	ld.shared.f32 	%f33, [%r37];
	add.f32 	%f34, %f33, %f32;
	st.local.v2.f32 	[%rd7+16], {%f30, %f34};
	mul.lo.s32 	%r38, %r7, %r5;
	mul.lo.s32 	%r39, %r11, %r3;
	mad.lo.s32 	%r40, %r38, %r11, %r39;
	mad.lo.s32 	%r41, %r40, %r12, %r1;
	mad.lo.s32 	%r42, %r41, %r8, %r4;
	mul.wide.u32 	%rd9, %r5, 4;
	add.s64 	%rd10, %rd7, %rd9;
	ld.local.f32 	%f35, [%rd10];
	mul.wide.s32 	%rd11, %r42, 4;
	add.s64 	%rd12, %rd8, %rd11;
	st.global.f32 	[%rd12], %f35;
	ret;

}
	// .globl	_Z24kernel_winograd_Atgd_1x3PfS_S_iiiifi
.visible .entry _Z24kernel_winograd_Atgd_1x3PfS_S_iiiifi(
	.param .u64 .ptr .align 1 _Z24kernel_winograd_Atgd_1x3PfS_S_iiiifi_param_0,
	.param .u64 .ptr .align 1 _Z24kernel_winograd_Atgd_1x3PfS_S_iiiifi_param_1,
	.param .u64 .ptr .align 1 _Z24kernel_winograd_Atgd_1x3PfS_S_iiiifi_param_2,
	.param .u32 _Z24kernel_winograd_Atgd_1x3PfS_S_iiiifi_param_3,
	.param .u32 _Z24kernel_winograd_Atgd_1x3PfS_S_iiiifi_param_4,
	.param .u32 _Z24kernel_winograd_Atgd_1x3PfS_S_iiiifi_param_5,
	.param .u32 _Z24kernel_winograd_Atgd_1x3PfS_S_iiiifi_param_6,
	.param .f32 _Z24kernel_winograd_Atgd_1x3PfS_S_iiiifi_param_7,
	.param .u32 _Z24kernel_winograd_Atgd_1x3PfS_S_iiiifi_param_8
)
{
	.local .align 16 .b8 	__local_depot1[16];
	.reg .b64 	%SP;
	.reg .b64 	%SPL;
	.reg .pred 	%p<4>;
	.reg .b32 	%r<30>;
	.reg .b32 	%f<34>;
	.reg .b64 	%rd<17>;

	mov.u64 	%SPL, __local_depot1;
	ld.param.u64 	%rd1, [_Z24kernel_winograd_Atgd_1x3PfS_S_iiiifi_param_0];
	ld.param.u64 	%rd3, [_Z24kernel_winograd_Atgd_1x3PfS_S_iiiifi_param_1];
	ld.param.u64 	%rd2, [_Z24kernel_winograd_Atgd_1x3PfS_S_iiiifi_param_2];
	ld.param.u32 	%r7, [_Z24kernel_winograd_Atgd_1x3PfS_S_iiiifi_param_3];
	ld.param.u32 	%r8, [_Z24kernel_winograd_Atgd_1x3PfS_S_iiiifi_param_4];
	ld.param.u32 	%r10, [_Z24kernel_winograd_Atgd_1x3PfS_S_iiiifi_param_5];
	ld.param.u32 	%r11, [_Z24kernel_winograd_Atgd_1x3PfS_S_iiiifi_param_6];
	ld.param.f32 	%f5, [_Z24kernel_winograd_Atgd_1x3PfS_S_iiiifi_param_7];
	ld.param.u32 	%r9, [_Z24kernel_winograd_Atgd_1x3PfS_S_iiiifi_param_8];
	cvta.to.global.u64 	%rd4, %rd3;
	add.u64 	%rd6, %SPL, 0;
	mov.u32 	%r12, %ctaid.x;
	div.u32 	%r2, %r12, %r11;
	mul.lo.s32 	%r13, %r2, %r11;
	sub.s32 	%r1, %r12, %r13;
	mov.u32 	%r14, %tid.x;
	mov.u32 	%r3, %nctaid.z;
	mov.u32 	%r15, %nctaid.x;
	mov.u32 	%r16, %nctaid.y;
	mul.lo.s32 	%r17, %r15, %r14;
	mov.u32 	%r4, %ctaid.y;
	mov.u32 	%r5, %ctaid.z;
	mad.lo.s32 	%r18, %r10, %r4, %r2;
	mad.lo.s32 	%r19, %r17, %r16, %r1;
	mad.lo.s32 	%r20, %r18, %r11, %r19;
	mad.lo.s32 	%r21, %r20, %r3, %r5;
	mul.wide.s32 	%rd7, %r21, 4;
	add.s64 	%rd8, %rd4, %rd7;
	ld.global.nc.f32 	%f6, [%rd8];
	shl.b32 	%r22, %r14, 2;
	mov.u32 	%r23, input;
	add.s32 	%r24, %r23, %r22;
	st.shared.f32 	[%r24], %f6;
	bar.sync 	0;
	ld.shared.v4.f32 	{%f7, %f8, %f9, %f10}, [input];
	add.f32 	%f11, %f7, %f8;
	add.f32 	%f12, %f11, %f9;
	add.f32 	%f13, %f12, %f10;
	ld.shared.v2.f32 	{%f14, %f15}, [input+16];
	add.f32 	%f16, %f13, %f14;
	sub.f32 	%f17, %f8, %f9;
	fma.rn.f32 	%f18, %f10, 0f40000000, %f17;
	add.f32 	%f19, %f14, %f14;
	sub.f32 	%f20, %f18, %f19;
	add.f32 	%f21, %f8, %f9;
	fma.rn.f32 	%f22, %f10, 0f40800000, %f21;
	fma.rn.f32 	%f23, %f14, 0f40800000, %f22;
	fma.rn.f32 	%f24, %f10, 0f41000000, %f17;
	mul.f32 	%f25, %f14, 0f41000000;
	sub.f32 	%f26, %f24, %f25;
	add.f32 	%f27, %f15, %f26;
	st.local.v4.f32 	[%rd6], {%f16, %f20, %f23, %f27};
	bar.sync 	0;
	mov.u32 	%r6, %tid.y;
	mul.wide.u32 	%rd9, %r6, 4;
	add.s64 	%rd10, %rd6, %rd9;
	ld.local.f32 	%f28, [%rd10];
	mul.f32 	%f1, %f5, %f28;
	setp.eq.s64 	%p1, %rd2, 0;
	mov.f32 	%f33, 0f00000000;
	@%p1 bra 	$L__BB1_2;
	cvta.to.global.u64 	%rd11, %rd2;
	mul.wide.u32 	%rd12, %r5, 4;
	add.s64 	%rd13, %rd11, %rd12;
	ld.global.nc.f32 	%f33, [%rd13];
$L__BB1_2:
	add.f32 	%f29, %f33, %f1;
	setp.eq.s32 	%p2, %r9, 1;
	setp.lt.f32 	%p3, %f29, 0f00000000;
	selp.f32 	%f31, 0f00000000, %f29, %p3;
	selp.f32 	%f32, %f31, %f29, %p2;
	cvta.to.global.u64 	%rd14, %rd1;
	shl.b32 	%r25, %r1, 2;
	mad.lo.s32 	%r26, %r4, %r3, %r5;
	mad.lo.s32 	%r27, %r26, %r7, %r2;
	add.s32 	%r28, %r25, %r6;
	mad.lo.s32 	%r29, %r27, %r8, %r28;
	mul.wide.s32 	%rd15, %r29, 4;
	add.s64 	%rd16, %rd14, %rd15;
	st.global.f32 	[%rd16], %f32;
	ret;

}
	// .globl	_Z23kernel_winograd_Btd_3x1PfS_iiiiiiii
.visible .entry _Z23kernel_winograd_Btd_3x1PfS_iiiiiiii(
	.param .u64 .ptr .align 1 _Z23kernel_winograd_Btd_3x1PfS_iiiiiiii_param_0,
	.param .u64 .ptr .align 1 _Z23kernel_winograd_Btd_3x1PfS_iiiiiiii_param_1,
	.param .u32 _Z23kernel_winograd_Btd_3x1PfS_iiiiiiii_param_2,
	.param .u32 _Z23kernel_winograd_Btd_3x1PfS_iiiiiiii_param_3,
	.param .u32 _Z23kernel_winograd_Btd_3x1PfS_iiiiiiii_param_4,
	.param .u32 _Z23kernel_winograd_Btd_3x1PfS_iiiiiiii_param_5,
	.param .u32 _Z23kernel_winograd_Btd_3x1PfS_iiiiiiii_param_6,
	.param .u32 _Z23kernel_winograd_Btd_3x1PfS_iiiiiiii_param_7,
	.param .u32 _Z23kernel_winograd_Btd_3x1PfS_iiiiiiii_param_8,
	.param .u32 _Z23kernel_winograd_Btd_3x1PfS_iiiiiiii_param_9
)
{
	.local .align 8 .b8 	__local_depot2[24];
	.reg .b64 	%SP;
	.reg .b64 	%SPL;
	.reg .pred 	%p<6>;
	.reg .b32 	%r<43>;
	.reg .b32 	%f<37>;
	.reg .b64 	%rd<13>;

	mov.u64 	%SPL, __local_depot2;
	ld.param.u64 	%rd1, [_Z23kernel_winograd_Btd_3x1PfS_iiiiiiii_param_0];
	ld.param.u64 	%rd2, [_Z23kernel_winograd_Btd_3x1PfS_iiiiiiii_param_1];
	ld.param.u32 	%r7, [_Z23kernel_winograd_Btd_3x1PfS_iiiiiiii_param_2];
	ld.param.u32 	%r8, [_Z23kernel_winograd_Btd_3x1PfS_iiiiiiii_param_3];
	ld.param.u32 	%r9, [_Z23kernel_winograd_Btd_3x1PfS_iiiiiiii_param_4];
	ld.param.u32 	%r10, [_Z23kernel_winograd_Btd_3x1PfS_iiiiiiii_param_5];
	ld.param.u32 	%r13, [_Z23kernel_winograd_Btd_3x1PfS_iiiiiiii_param_7];
	ld.param.u32 	%r11, [_Z23kernel_winograd_Btd_3x1PfS_iiiiiiii_param_8];
	ld.param.u32 	%r12, [_Z23kernel_winograd_Btd_3x1PfS_iiiiiiii_param_9];
	mov.u32 	%r1, %ctaid.x;
	div.u32 	%r14, %r1, %r11;
	mul.lo.s32 	%r15, %r14, %r11;
	sub.s32 	%r2, %r1, %r15;
	mov.u32 	%r3, %ctaid.y;
	mov.u32 	%r16, %ctaid.z;
	mov.u32 	%r17, %tid.x;
	mov.u32 	%r18, %ntid.x;
	mad.lo.s32 	%r4, %r16, %r18, %r17;
	shl.b32 	%r19, %r14, 2;
	sub.s32 	%r20, %r19, %r13;
	mov.u32 	%r5, %tid.y;
	add.s32 	%r6, %r20, %r5;
	setp.lt.s32 	%p1, %r6, 0;
	setp.ge.s32 	%p2, %r6, %r9;
	setp.ge.s32 	%p3, %r2, %r10;
	or.pred  	%p4, %p2, %p3;
	mov.f32 	%f36, 0f00000000;
	or.pred  	%p5, %p4, %p1;
	@%p5 bra 	$L__BB2_2;
	cvta.to.global.u64 	%rd3, %rd2;
	mad.lo.s32 	%r21, %r8, %r3, %r4;
	mad.lo.s32 	%r22, %r21, %r9, %r6;
	mad.lo.s32 	%r23, %r22, %r10, %r2;
	mul.wide.s32 	%rd4, %r23, 4;
	add.s64 	%rd5, %rd3, %rd4;
	ld.global.nc.f32 	%f36, [%rd5];
$L__BB2_2:
	add.u64 	%rd7, %SPL, 0;
	cvta.to.global.u64 	%rd8, %rd1;
	mad.lo.s32 	%r24, %r8, %r5, %r4;
	shl.b32 	%r25, %r24, 2;
	mov.u32 	%r26, input;
	add.s32 	%r27, %r26, %r25;
	st.shared.f32 	[%r27], %f36;
	bar.sync 	0;
	shl.b32 	%r28, %r4, 2;
	add.s32 	%r29, %r26, %r28;
	ld.shared.f32 	%f4, [%r29];
	mul.f32 	%f5, %f4, 0f40800000;
	shl.b32 	%r30, %r8, 3;
	add.s32 	%r31, %r29, %r30;
	ld.shared.f32 	%f6, [%r31];
	mul.f32 	%f7, %f6, 0f40A00000;
	sub.f32 	%f8, %f5, %f7;
	shl.b32 	%r32, %r8, 2;
	shl.b32 	%r33, %r8, 4;
	add.s32 	%r34, %r29, %r33;
	ld.shared.f32 	%f9, [%r34];
	add.f32 	%f10, %f9, %f8;
	add.s32 	%r35, %r29, %r32;
	ld.shared.f32 	%f11, [%r35];
	mul.f32 	%f12, %f11, 0fC0800000;
	mul.f32 	%f13, %f6, 0f40800000;
	sub.f32 	%f14, %f12, %f13;
	add.s32 	%r36, %r31, %r32;
	ld.shared.f32 	%f15, [%r36];
	add.f32 	%f16, %f15, %f14;
	add.f32 	%f17, %f9, %f16;
	st.local.v2.f32 	[%rd7], {%f10, %f17};
	mul.f32 	%f18, %f11, 0f40800000;
	sub.f32 	%f19, %f18, %f13;
	sub.f32 	%f20, %f19, %f15;
	add.f32 	%f21, %f9, %f20;
	mul.f32 	%f22, %f11, 0fC0000000;
	sub.f32 	%f23, %f22, %f6;
	add.f32 	%f24, %f15, %f15;
	add.f32 	%f25, %f23, %f24;
	add.f32 	%f26, %f9, %f25;
	st.local.v2.f32 	[%rd7+8], {%f21, %f26};
	add.f32 	%f27, %f11, %f11;
	sub.f32 	%f28, %f27, %f6;
	sub.f32 	%f29, %f28, %f24;
	add.f32 	%f30, %f9, %f29;
	mul.f32 	%f31, %f15, 0f40A00000;
	sub.f32 	%f32, %f18, %f31;
	add.s32 	%r37, %r34, %r32;
	ld.shared.f32 	%f33, [%r37];
	add.f32 	%f34, %f33, %f32;
	st.local.v2.f32 	[%rd7+16], {%f30, %f34};
	mul.lo.s32 	%r38, %r7, %r5;
	mul.lo.s32 	%r39, %r11, %r3;
	mad.lo.s32 	%r40, %r38, %r11, %r39;
	mad.lo.s32 	%r41, %r40, %r12, %r1;
	mad.lo.s32 	%r42, %r41, %r8, %r4;
	mul.wide.u32 	%rd9, %r5, 4;
	add.s64 	%rd10, %rd7, %rd9;
	ld.local.f32 	%f35, [%rd10];
	mul.wide.s32 	%rd11, %r42, 4;
	add.s64 	%rd12, %rd8, %rd11;
	st.global.f32 	[%rd12], %f35;
	ret;

}
	// .globl	_Z24kernel_winograd_Atgd_3x1PfS_S_iiiifi
.visible .entry _Z24kernel_winograd_Atgd_3x1PfS_S_iiiifi(
	.param .u64 .ptr .align 1 _Z24kernel_winograd_Atgd_3x1PfS_S_iiiifi_param_0,
	.param .u64 .ptr .align 1 _Z24kernel_winograd_Atgd_3x1PfS_S_iiiifi_param_1,
	.param .u64 .ptr .align 1 _Z24kernel_winograd_Atgd_3x1PfS_S_iiiifi_param_2,
	.param .u32 _Z24kernel_winograd_Atgd_3x1PfS_S_iiiifi_param_3,
	.param .u32 _Z24kernel_winograd_Atgd_3x1PfS_S_iiiifi_param_4,
	.param .u32 _Z24kernel_winograd_Atgd_3x1PfS_S_iiiifi_param_5,
	.param .u32 _Z24kernel_winograd_Atgd_3x1PfS_S_iiiifi_param_6,
	.param .f32 _Z24kernel_winograd_Atgd_3x1PfS_S_iiiifi_param_7,
	.param .u32 _Z24kernel_winograd_Atgd_3x1PfS_S_iiiifi_param_8
)
{
	.local .align 16 .b8 	__local_depot3[16];
	.reg .b64 	%SP;
	.reg .b64 	%SPL;
	.reg .pred 	%p<4>;
	.reg .b32 	%r<30>;
	.reg .b32 	%f<34>;
	.reg .b64 	%rd<17>;

	mov.u64 	%SPL, __local_depot3;
	ld.param.u64 	%rd1, [_Z24kernel_winograd_Atgd_3x1PfS_S_iiiifi_param_0];
	ld.param.u64 	%rd3, [_Z24kernel_winograd_Atgd_3x1PfS_S_iiiifi_param_1];
	ld.param.u64 	%rd2, [_Z24kernel_winograd_Atgd_3x1PfS_S_iiiifi_param_2];
	ld.param.u32 	%r7, [_Z24kernel_winograd_Atgd_3x1PfS_S_iiiifi_param_3];
	ld.param.u32 	%r8, [_Z24kernel_winograd_Atgd_3x1PfS_S_iiiifi_param_4];
	ld.param.u32 	%r10, [_Z24kernel_winograd_Atgd_3x1PfS_S_iiiifi_param_5];
	ld.param.u32 	%r11, [_Z24kernel_winograd_Atgd_3x1PfS_S_iiiifi_param_6];
	ld.param.f32 	%f5, [_Z24kernel_winograd_Atgd_3x1PfS_S_iiiifi_param_7];
	ld.param.u32 	%r9, [_Z24kernel_winograd_Atgd_3x1PfS_S_iiiifi_param_8];
	cvta.to.global.u64 	%rd4, %rd3;
	add.u64 	%rd6, %SPL, 0;
	mov.u32 	%r12, %ctaid.x;
	div.u32 	%r2, %r12, %r11;
	mul.lo.s32 	%r13, %r2, %r11;
	sub.s32 	%r1, %r12, %r13;
	mov.u32 	%r14, %tid.x;
	mov.u32 	%r3, %nctaid.z;
	mov.u32 	%r15, %nctaid.x;
	mov.u32 	%r16, %nctaid.y;
	mul.lo.s32 	%r17, %r15, %r14;
	mov.u32 	%r4, %ctaid.y;
	mov.u32 	%r5, %ctaid.z;
	mad.lo.s32 	%r18, %r10, %r4, %r2;
	mad.lo.s32 	%r19, %r17, %r16, %r1;
	mad.lo.s32 	%r20, %r18, %r11, %r19;
	mad.lo.s32 	%r21, %r20, %r3, %r5;
	mul.wide.s32 	%rd7, %r21, 4;
	add.s64 	%rd8, %rd4, %rd7;
	ld.global.nc.f32 	%f6, [%rd8];
	shl.b32 	%r22, %r14, 2;
	mov.u32 	%r23, input;
	add.s32 	%r24, %r23, %r22;
	st.shared.f32 	[%r24], %f6;
	bar.sync 	0;
	ld.shared.v4.f32 	{%f7, %f8, %f9, %f10}, [input];
	add.f32 	%f11, %f7, %f8;
	add.f32 	%f12, %f11, %f9;
	add.f32 	%f13, %f12, %f10;
	ld.shared.v2.f32 	{%f14, %f15}, [input+16];
	add.f32 	%f16, %f13, %f14;
	sub.f32 	%f17, %f8, %f9;
	fma.rn.f32 	%f18, %f10, 0f40000000, %f17;
	add.f32 	%f19, %f14, %f14;
	sub.f32 	%f20, %f18, %f19;
	add.f32 	%f21, %f8, %f9;
	fma.rn.f32 	%f22, %f10, 0f40800000, %f21;
	fma.rn.f32 	%f23, %f14, 0f40800000, %f22;
	fma.rn.f32 	%f24, %f10, 0f41000000, %f17;
	mul.f32 	%f25, %f14, 0f41000000;
	sub.f32 	%f26, %f24, %f25;
	add.f32 	%f27, %f15, %f26;
	st.local.v4.f32 	[%rd6], {%f16, %f20, %f23, %f27};
	bar.sync 	0;
	mov.u32 	%r6, %tid.y;
	mul.wide.u32 	%rd9, %r6, 4;
	add.s64 	%rd10, %rd6, %rd9;
	ld.local.f32 	%f28, [%rd10];
	mul.f32 	%f1, %f5, %f28;
	setp.eq.s64 	%p1, %rd2, 0;
	mov.f32 	%f33, 0f00000000;
	@%p1 bra 	$L__BB3_2;
	cvta.to.global.u64 	%rd11, %rd2;
	mul.wide.u32 	%rd12, %r5, 4;
	add.s64 	%rd13, %rd11, %rd12;
	ld.global.nc.f32 	%f33, [%rd13];
$L__BB3_2:
	add.f32 	%f29, %f33, %f1;
	setp.eq.s32 	%p2, %r9, 1;
	setp.lt.f32 	%p3, %f29, 0f00000000;
	selp.f32 	%f31, 0f00000000, %f29, %p3;
	selp.f32 	%f32, %f31, %f29, %p2;
	cvta.to.global.u64 	%rd14, %rd1;
	shl.b32 	%r25, %r2, 2;
	mad.lo.s32 	%r26, %r4, %r3, %r5;
	add.s32 	%r27, %r25, %r6;
	mad.lo.s32 	%r28, %r26, %r7, %r27;
	mad.lo.s32 	%r29, %r28, %r8, %r1;
	mul.wide.s32 	%rd15, %r29, 4;
	add.s64 	%rd16, %rd14, %rd15;
	st.global.f32 	[%rd16], %f32;
	ret;

}


// ===== COMPILED SASS (sm_100) =====

	.target	sm_100

	.elftype	@"ET_EXEC"


//--------------------- .note.nv.tkinfo           --------------------------
	.section	.note.nv.tkinfo,"",@"SHT_NOTE"
	.sectionflags	@"SHF_NOTE_NV_TKINFO"
	.tkinfo
        /*0018*/ 	.word	0x00000002
        /*0030*/ 	.string	""
        /*0030*/ 	.string	"ptxas"
        /*0030*/ 	.string	"Cuda compilation tools, release 13.0, V13.0.88"
        /*0030*/ 	.string	"Build cuda_13.0.r13.0/compiler.36424714_0"
        /*0030*/ 	.string	"-arch sm_100 -m 64 "



//--------------------- .note.nv.cuinfo           --------------------------
	.section	.note.nv.cuinfo,"",@"SHT_NOTE"
	.sectionflags	@"SHF_NOTE_NV_CUINFO"
        /*0018*/ 	.short	0x0002
        /*001a*/ 	.short	0x0064
        /*001c*/ 	.short	0x0082
	.zero		2


//--------------------- .nv.info                  --------------------------
	.section	.nv.info,"",@"SHT_CUDA_INFO"
	.align	4


	//----- nvinfo : EIATTR_REGCOUNT
	.align		4
        /*0000*/ 	.byte	0x04, 0x2f
        /*0002*/ 	.short	(.L_1 - .L_0)
	.align		4
.L_0:
        /*0004*/ 	.word	index@(_Z23kernel_winograd_Btd_1x3PfS_iiiiiiii)
        /*0008*/ 	.word	0x00000016


	//----- nvinfo : EIATTR_FRAME_SIZE
	.align		4
.L_1:
        /*000c*/ 	.byte	0x04, 0x11
        /*000e*/ 	.short	(.L_3 - .L_2)
	.align		4
.L_2:
        /*0010*/ 	.word	index@(_Z23kernel_winograd_Btd_1x3PfS_iiiiiiii)
        /*0014*/ 	.word	0x00000000


	//----- nvinfo : EIATTR_REGCOUNT
	.align		4
.L_3:
        /*0018*/ 	.byte	0x04, 0x2f
        /*001a*/ 	.short	(.L_5 - .L_4)
	.align		4
.L_4:
        /*001c*/ 	.word	index@(_Z24kernel_winograd_Atgd_1x3PfS_S_iiiifi)
        /*0020*/ 	.word	0x00000016


	//----- nvinfo : EIATTR_FRAME_SIZE
	.align		4
.L_5:
        /*0024*/ 	.byte	0x04, 0x11
        /*0026*/ 	.short	(.L_7 - .L_6)
	.align		4
.L_6:
        /*0028*/ 	.word	index@(_Z24kernel_winograd_Atgd_1x3PfS_S_iiiifi)
        /*002c*/ 	.word	0x00000000


	//----- nvinfo : EIATTR_REGCOUNT
	.align		4
.L_7:
        /*0030*/ 	.byte	0x04, 0x2f
        /*0032*/ 	.short	(.L_9 - .L_8)
	.align		4
.L_8:
        /*0034*/ 	.word	index@(_Z23kernel_winograd_Btd_3x1PfS_iiiiiiii)
        /*0038*/ 	.word	0x00000016


	//----- nvinfo : EIATTR_FRAME_SIZE
	.align		4
.L_9:
        /*003c*/ 	.byte	0x04, 0x11
        /*003e*/ 	.short	(.L_11 - .L_10)
	.align		4
.L_10:
        /*0040*/ 	.word	index@(_Z23kernel_winograd_Btd_3x1PfS_iiiiiiii)
        /*0044*/ 	.word	0x00000000


	//----- nvinfo : EIATTR_REGCOUNT
	.align		4
.L_11:
        /*0048*/ 	.byte	0x04, 0x2f
        /*004a*/ 	.short	(.L_13 - .L_12)
	.align		4
.L_12:
        /*004c*/ 	.word	index@(_Z24kernel_winograd_Atgd_3x1PfS_S_iiiifi)
        /*0050*/ 	.word	0x00000016


	//----- nvinfo : EIATTR_FRAME_SIZE
	.align		4
.L_13:
        /*0054*/ 	.byte	0x04, 0x11
        /*0056*/ 	.short	(.L_15 - .L_14)
	.align		4
.L_14:
        /*0058*/ 	.word	index@(_Z24kernel_winograd_Atgd_3x1PfS_S_iiiifi)
        /*005c*/ 	.word	0x00000000


	//----- nvinfo : EIATTR_MIN_STACK_SIZE
	.align		4
.L_15:
        /*0060*/ 	.byte	0x04, 0x12
        /*0062*/ 	.short	(.L_17 - .L_16)
	.align		4
.L_16:
        /*0064*/ 	.word	index@(_Z24kernel_winograd_Atgd_3x1PfS_S_iiiifi)
        /*0068*/ 	.word	0x00000000


	//----- nvinfo : EIATTR_MIN_STACK_SIZE
	.align		4
.L_17:
        /*006c*/ 	.byte	0x04, 0x12
        /*006e*/ 	.short	(.L_19 - .L_18)
	.align		4
.L_18:
        /*0070*/ 	.word	index@(_Z23kernel_winograd_Btd_3x1PfS_iiiiiiii)
        /*0074*/ 	.word	0x00000000


	//----- nvinfo : EIATTR_MIN_STACK_SIZE
	.align		4
.L_19:
        /*0078*/ 	.byte	0x04, 0x12
        /*007a*/ 	.short	(.L_21 - .L_20)
	.align		4
.L_20:
        /*007c*/ 	.word	index@(_Z24kernel_winograd_Atgd_1x3PfS_S_iiiifi)
        /*0080*/ 	.word	0x00000000


	//----- nvinfo : EIATTR_MIN_STACK_SIZE
	.align		4
.L_21:
        /*0084*/ 	.byte	0x04, 0x12
        /*0086*/ 	.short	(.L_23 - .L_22)
	.align		4
.L_22:
        /*0088*/ 	.word	index@(_Z23kernel_winograd_Btd_1x3PfS_iiiiiiii)
        /*008c*/ 	.word	0x00000000
.L_23:


//--------------------- .nv.compat                --------------------------
	.section	.nv.compat,"",@"SHT_CUDA_COMPAT_INFO"
	.align	4
        /*0000*/ 	.byte	0x02, 0x09, 0x00, 0x00, 0x02, 0x02, 0x01, 0x00, 0x02, 0x05, 0x05, 0x00, 0x03, 0x07, 0x01, 0x01
        /*0010*/ 	.byte	0x02, 0x03, 0x00, 0x00, 0x02, 0x06, 0x01, 0x00, 0x04, 0x0b, 0x08, 0x00, 0x09, 0x00, 0x00, 0x00
        /*0020*/ 	.byte	0x00, 0x00, 0x00, 0x00


//--------------------- .nv.info._Z24kernel_winograd_Atgd_3x1PfS_S_iiiifi --------------------------
	.section	.nv.info._Z24kernel_winograd_Atgd_3x1PfS_S_iiiifi,"",@"SHT_CUDA_INFO"
	.sectionflags	@""
	.align	4


	//----- nvinfo : EIATTR_CUDA_API_VERSION
	.align		4
        /*0000*/ 	.byte	0x04, 0x37
        /*0002*/ 	.short	(.L_25 - .L_24)
.L_24:
        /*0004*/ 	.word	0x00000082


	//----- nvinfo : EIATTR_KPARAM_INFO
	.align		4
.L_25:
        /*0008*/ 	.byte	0x04, 0x17
        /*000a*/ 	.short	(.L_27 - .L_26)
.L_26:
        /*000c*/ 	.word	0x00000000
        /*0010*/ 	.short	0x0008
        /*0012*/ 	.short	0x002c
        /*0014*/ 	.byte	0x00, 0xf0, 0x11, 0x00


	//----- nvinfo : EIATTR_KPARAM_INFO
	.align		4
.L_27:
        /*0018*/ 	.byte	0x04, 0x17
        /*001a*/ 	.short	(.L_29 - .L_28)
.L_28:
        /*001c*/ 	.word	0x00000000
        /*0020*/ 	.short	0x0007
        /*0022*/ 	.short	0x0028
        /*0024*/ 	.byte	0x00, 0xf0, 0x11, 0x00


	//----- nvinfo : EIATTR_KPARAM_INFO
	.align		4
.L_29:
        /*0028*/ 	.byte	0x04, 0x17
        /*002a*/ 	.short	(.L_31 - .L_30)
.L_30:
        /*002c*/ 	.word	0x00000000
        /*0030*/ 	.short	0x0006
        /*0032*/ 	.short	0x0024
        /*0034*/ 	.byte	0x00, 0xf0, 0x11, 0x00


	//----- nvinfo : EIATTR_KPARAM_INFO
	.align		4
.L_31:
        /*0038*/ 	.byte	0x04, 0x17
        /*003a*/ 	.short	(.L_33 - .L_32)
.L_32:
        /*003c*/ 	.word	0x00000000
        /*0040*/ 	.short	0x0005
        /*0042*/ 	.short	0x0020
        /*0044*/ 	.byte	0x00, 0xf0, 0x11, 0x00


	//----- nvinfo : EIATTR_KPARAM_INFO
	.align		4
.L_33:
        /*0048*/ 	.byte	0x04, 0x17
        /*004a*/ 	.short	(.L_35 - .L_34)
.L_34:
        /*004c*/ 	.word	0x00000000
        /*0050*/ 	.short	0x0004
        /*0052*/ 	.short	0x001c
        /*0054*/ 	.byte	0x00, 0xf0, 0x11, 0x00


	//----- nvinfo : EIATTR_KPARAM_INFO
	.align		4
.L_35:
        /*0058*/ 	.byte	0x04, 0x17
        /*005a*/ 	.short	(.L_37 - .L_36)
.L_36:
        /*005c*/ 	.word	0x00000000
        /*0060*/ 	.short	0x0003
        /*0062*/ 	.short	0x0018
        /*0064*/ 	.byte	0x00, 0xf0, 0x11, 0x00


	//----- nvinfo : EIATTR_KPARAM_INFO
	.align		4
.L_37:
        /*0068*/ 	.byte	0x04, 0x17
        /*006a*/ 	.short	(.L_39 - .L_38)
.L_38:
        /*006c*/ 	.word	0x00000000
        /*0070*/ 	.short	0x0002
        /*0072*/ 	.short	0x0010
        /*0074*/ 	.byte	0x00, 0xf5, 0x21, 0x00


	//----- nvinfo : EIATTR_KPARAM_INFO
	.align		4
.L_39:
        /*0078*/ 	.byte	0x04, 0x17
        /*007a*/ 	.short	(.L_41 - .L_40)
.L_40:
        /*007c*/ 	.word	0x00000000
        /*0080*/ 	.short	0x0001
        /*0082*/ 	.short	0x0008
        /*0084*/ 	.byte	0x00, 0xf5, 0x21, 0x00


	//----- nvinfo : EIATTR_KPARAM_INFO
	.align		4
.L_41:
        /*0088*/ 	.byte	0x04, 0x17
        /*008a*/ 	.short	(.L_43 - .L_42)
.L_42:
        /*008c*/ 	.word	0x00000000
        /*0090*/ 	.short	0x0000
        /*0092*/ 	.short	0x0000
        /*0094*/ 	.byte	0x00, 0xf5, 0x21, 0x00


	//----- nvinfo : EIATTR_SPARSE_MMA_MASK
	.align		4
.L_43:
        /*0098*/ 	.byte	0x03, 0x50
        /*009a*/ 	.short	0x0000


	//----- nvinfo : EIATTR_MAXREG_COUNT
	.align		4
        /*009c*/ 	.byte	0x03, 0x1b
        /*009e*/ 	.short	0x00ff


	//----- nvinfo : EIATTR_NUM_BARRIERS
	.align		4
        /*00a0*/ 	.byte	0x02, 0x4c
        /*00a2*/ 	.byte	0x01
	.zero		1


	//----- nvinfo : EIATTR_MERCURY_ISA_VERSION
	.align		4
        /*00a4*/ 	.byte	0x03, 0x5f
        /*00a6*/ 	.short	0x0101


	//----- nvinfo : EIATTR_VRC_CTA_INIT_COUNT
	.align		4
        /*00a8*/ 	.byte	0x02, 0x4a
	.zero		1
	.zero		1


	//----- nvinfo : EIATTR_EXIT_INSTR_OFFSETS
	.align		4
        /*00ac*/ 	.byte	0x04, 0x1c
        /*00ae*/ 	.short	(.L_45 - .L_44)


	//   ....[0]....
.L_44:
        /*00b0*/ 	.word	0x000005a0


	//----- nvinfo : EIATTR_CBANK_PARAM_SIZE
	.align		4
.L_45:
        /*00b4*/ 	.byte	0x03, 0x19
        /*00b6*/ 	.short	0x0030


	//----- nvinfo : EIATTR_PARAM_CBANK
	.align		4
        /*00b8*/ 	.byte	0x04, 0x0a
        /*00ba*/ 	.short	(.L_47 - .L_46)
	.align		4
.L_46:
        /*00bc*/ 	.word	index@(.nv.constant0._Z24kernel_winograd_Atgd_3x1PfS_S_iiiifi)
        /*00c0*/ 	.short	0x0380
        /*00c2*/ 	.short	0x0030


	//----- nvinfo : EIATTR_SW_WAR
	.align		4
.L_47:
        /*00c4*/ 	.byte	0x04, 0x36
        /*00c6*/ 	.short	(.L_49 - .L_48)
.L_48:
        /*00c8*/ 	.word	0x00000008
.L_49:


//--------------------- .nv.info._Z23kernel_winograd_Btd_3x1PfS_iiiiiiii --------------------------
	.section	.nv.info._Z23kernel_winograd_Btd_3x1PfS_iiiiiiii,"",@"SHT_CUDA_INFO"
	.sectionflags	@""
	.align	4


	//----- nvinfo : EIATTR_CUDA_API_VERSION
	.align		4
        /*0000*/ 	.byte	0x04, 0x37
        /*0002*/ 	.short	(.L_51 - .L_50)
.L_50:
        /*0004*/ 	.word	0x00000082


	//----- nvinfo : EIATTR_KPARAM_INFO
	.align		4
.L_51:
        /*0008*/ 	.byte	0x04, 0x17
        /*000a*/ 	.short	(.L_53 - .L_52)
.L_52:
        /*000c*/ 	.word	0x00000000
        /*0010*/ 	.short	0x0009
        /*0012*/ 	.short	0x002c
        /*0014*/ 	.byte	0x00, 0xf0, 0x11, 0x00


	//----- nvinfo : EIATTR_KPARAM_INFO
	.align		4
.L_53:
        /*0018*/ 	.byte	0x04, 0x17
        /*001a*/ 	.short	(.L_55 - .L_54)
.L_54:
        /*001c*/ 	.word	0x00000000
        /*0020*/ 	.short	0x0008
        /*0022*/ 	.short	0x0028
        /*0024*/ 	.byte	0x00, 0xf0, 0x11, 0x00


	//----- nvinfo : EIATTR_KPARAM_INFO
	.align		4
.L_55:
        /*0028*/ 	.byte	0x04, 0x17
        /*002a*/ 	.short	(.L_57 - .L_56)
.L_56:
        /*002c*/ 	.word	0x00000000
        /*0030*/ 	.short	0x0007
        /*0032*/ 	.short	0x0024
        /*0034*/ 	.byte	0x00, 0xf0, 0x11, 0x00


	//----- nvinfo : EIATTR_KPARAM_INFO
	.align		4
.L_57:
        /*0038*/ 	.byte	0x04, 0x17
        /*003a*/ 	.short	(.L_59 - .L_58)
.L_58:
        /*003c*/ 	.word	0x00000000
        /*0040*/ 	.short	0x0006
        /*0042*/ 	.short	0x0020
        /*0044*/ 	.byte	0x00, 0xf0, 0x11, 0x00


	//----- nvinfo : EIATTR_KPARAM_INFO
	.align		4
.L_59:
        /*0048*/ 	.byte	0x04, 0x17
        /*004a*/ 	.short	(.L_61 - .L_60)
.L_60:
        /*004c*/ 	.word	0x00000000
        /*0050*/ 	.short	0x0005
        /*0052*/ 	.short	0x001c
        /*0054*/ 	.byte	0x00, 0xf0, 0x11, 0x00


	//----- nvinfo : EIATTR_KPARAM_INFO
	.align		4
.L_61:
        /*0058*/ 	.byte	0x04, 0x17
        /*005a*/ 	.short	(.L_63 - .L_62)
.L_62:
        /*005c*/ 	.word	0x00000000
        /*0060*/ 	.short	0x0004
        /*0062*/ 	.short	0x0018
        /*0064*/ 	.byte	0x00, 0xf0, 0x11, 0x00


	//----- nvinfo : EIATTR_KPARAM_INFO
	.align		4
.L_63:
        /*0068*/ 	.byte	0x04, 0x17
        /*006a*/ 	.short	(.L_65 - .L_64)
.L_64:
        /*006c*/ 	.word	0x00000000
        /*0070*/ 	.short	0x0003
        /*0072*/ 	.short	0x0014
        /*0074*/ 	.byte	0x00, 0xf0, 0x11, 0x00


	//----- nvinfo : EIATTR_KPARAM_INFO
	.align		4
.L_65:
        /*0078*/ 	.byte	0x04, 0x17
        /*007a*/ 	.short	(.L_67 - .L_66)
.L_66:
        /*007c*/ 	.word	0x00000000
        /*0080*/ 	.short	0x0002
        /*0082*/ 	.short	0x0010
        /*0084*/ 	.byte	0x00, 0xf0, 0x11, 0x00


	//----- nvinfo : EIATTR_KPARAM_INFO
	.align		4
.L_67:
        /*0088*/ 	.byte	0x04, 0x17
        /*008a*/ 	.short	(.L_69 - .L_68)
.L_68:
        /*008c*/ 	.word	0x00000000
        /*0090*/ 	.short	0x0001
        /*0092*/ 	.short	0x0008
        /*0094*/ 	.byte	0x00, 0xf5, 0x21, 0x00


	//----- nvinfo : EIATTR_KPARAM_INFO
	.align		4
.L_69:
        /*0098*/ 	.byte	0x04, 0x17
        /*009a*/ 	.short	(.L_71 - .L_70)
.L_70:
        /*009c*/ 	.word	0x00000000
        /*00a0*/ 	.short	0x0000
        /*00a2*/ 	.short	0x0000
        /*00a4*/ 	.byte	0x00, 0xf5, 0x21, 0x00


	//----- nvinfo : EIATTR_SPARSE_MMA_MASK
	.align		4
.L_71:
        /*00a8*/ 	.byte	0x03, 0x50
        /*00aa*/ 	.short	0x0000


	//----- nvinfo : EIATTR_MAXREG_COUNT
	.align		4
        /*00ac*/ 	.byte	0x03, 0x1b
        /*00ae*/ 	.short	0x00ff


	//----- nvinfo : EIATTR_NUM_BARRIERS
	.align		4
        /*00b0*/ 	.byte	0x02, 0x4c
        /*00b2*/ 	.byte	0x01
	.zero		1


	//----- nvinfo : EIATTR_MERCURY_ISA_VERSION
	.align		4
        /*00b4*/ 	.byte	0x03, 0x5f
        /*00b6*/ 	.short	0x0101


	//----- nvinfo : EIATTR_VRC_CTA_INIT_COUNT
	.align		4
        /*00b8*/ 	.byte	0x02, 0x4a
	.zero		1
	.zero		1


	//----- nvinfo : EIATTR_EXIT_INSTR_OFFSETS
	.align		4
        /*00bc*/ 	.byte	0x04, 0x1c
        /*00be*/ 	.short	(.L_73 - .L_72)


	//   ....[0]....
.L_72:
        /*00c0*/ 	.word	0x000006c0


	//----- nvinfo : EIATTR_CBANK_PARAM_SIZE
	.align		4
.L_73:
        /*00c4*/ 	.byte	0x03, 0x19
        /*00c6*/ 	.short	0x0030


	//----- nvinfo : EIATTR_PARAM_CBANK
	.align		4
        /*00c8*/ 	.byte	0x04, 0x0a
        /*00ca*/ 	.short	(.L_75 - .L_74)
	.align		4
.L_74:
        /*00cc*/ 	.word	index@(.nv.constant0._Z23kernel_winograd_Btd_3x1PfS_iiiiiiii)
        /*00d0*/ 	.short	0x0380
        /*00d2*/ 	.short	0x0030


	//----- nvinfo : EIATTR_SW_WAR
	.align		4
.L_75:
        /*00d4*/ 	.byte	0x04, 0x36
        /*00d6*/ 	.short	(.L_77 - .L_76)
.L_76:
        /*00d8*/ 	.word	0x00000008
.L_77:


//--------------------- .nv.info._Z24kernel_winograd_Atgd_1x3PfS_S_iiiifi --------------------------
	.section	.nv.info._Z24kernel_winograd_Atgd_1x3PfS_S_iiiifi,"",@"SHT_CUDA_INFO"
	.sectionflags	@""
	.align	4


	//----- nvinfo : EIATTR_CUDA_API_VERSION
	.align		4
        /*0000*/ 	.byte	0x04, 0x37
        /*0002*/ 	.short	(.L_79 - .L_78)
.L_78:
        /*0004*/ 	.word	0x00000082


	//----- nvinfo : EIATTR_KPARAM_INFO
	.align		4
.L_79:
        /*0008*/ 	.byte	0x04, 0x17
        /*000a*/ 	.short	(.L_81 - .L_80)
.L_80:
        /*000c*/ 	.word	0x00000000
        /*0010*/ 	.short	0x0008
        /*0012*/ 	.short	0x002c
        /*0014*/ 	.byte	0x00, 0xf0, 0x11, 0x00


	//----- nvinfo : EIATTR_KPARAM_INFO
	.align		4
.L_81:
        /*0018*/ 	.byte	0x04, 0x17
        /*001a*/ 	.short	(.L_83 - .L_82)
.L_82:
        /*001c*/ 	.word	0x00000000
        /*0020*/ 	.short	0x0007
        /*0022*/ 	.short	0x0028
        /*0024*/ 	.byte	0x00, 0xf0, 0x11, 0x00


	//----- nvinfo : EIATTR_KPARAM_INFO
	.align		4
.L_83:
        /*0028*/ 	.byte	0x04, 0x17
        /*002a*/ 	.short	(.L_85 - .L_84)
.L_84:
        /*002c*/ 	.word	0x00000000
        /*0030*/ 	.short	0x0006
        /*0032*/ 	.short	0x0024
        /*0034*/ 	.byte	0x00, 0xf0, 0x11, 0x00


	//----- nvinfo : EIATTR_KPARAM_INFO
	.align		4
.L_85:
        /*0038*/ 	.byte	0x04, 0x17
        /*003a*/ 	.short	(.L_87 - .L_86)
.L_86:
        /*003c*/ 	.word	0x00000000
        /*0040*/ 	.short	0x0005
        /*0042*/ 	.short	0x0020
        /*0044*/ 	.byte	0x00, 0xf0, 0x11, 0x00


	//----- nvinfo : EIATTR_KPARAM_INFO
	.align		4
.L_87:
        /*0048*/ 	.byte	0x04, 0x17
        /*004a*/ 	.short	(.L_89 - .L_88)
.L_88:
        /*004c*/ 	.word	0x00000000
        /*0050*/ 	.short	0x0004
        /*0052*/ 	.short	0x001c
        /*0054*/ 	.byte	0x00, 0xf0, 0x11, 0x00


	//----- nvinfo : EIATTR_KPARAM_INFO
	.align		4
.L_89:
        /*0058*/ 	.byte	0x04, 0x17
        /*005a*/ 	.short	(.L_91 - .L_90)
.L_90:
        /*005c*/ 	.word	0x00000000
        /*0060*/ 	.short	0x0003
        /*0062*/ 	.short	0x0018
        /*0064*/ 	.byte	0x00, 0xf0, 0x11, 0x00


	//----- nvinfo : EIATTR_KPARAM_INFO
	.align		4
.L_91:
        /*0068*/ 	.byte	0x04, 0x17
        /*006a*/ 	.short	(.L_93 - .L_92)
.L_92:
        /*006c*/ 	.word	0x00000000
        /*0070*/ 	.short	0x0002
        /*0072*/ 	.short	0x0010
        /*0074*/ 	.byte	0x00, 0xf5, 0x21, 0x00


	//----- nvinfo : EIATTR_KPARAM_INFO
	.align		4
.L_93:
        /*0078*/ 	.byte	0x04, 0x17
        /*007a*/ 	.short	(.L_95 - .L_94)
.L_94:
        /*007c*/ 	.word	0x00000000
        /*0080*/ 	.short	0x0001
        /*0082*/ 	.short	0x0008
        /*0084*/ 	.byte	0x00, 0xf5, 0x21, 0x00


	//----- nvinfo : EIATTR_KPARAM_INFO
	.align		4
.L_95:
        /*0088*/ 	.byte	0x04, 0x17
        /*008a*/ 	.short	(.L_97 - .L_96)
.L_96:
        /*008c*/ 	.word	0x00000000
        /*0090*/ 	.short	0x0000
        /*0092*/ 	.short	0x0000
        /*0094*/ 	.byte	0x00, 0xf5, 0x21, 0x00


	//----- nvinfo : EIATTR_SPARSE_MMA_MASK
	.align		4
.L_97:
        /*0098*/ 	.byte	0x03, 0x50
        /*009a*/ 	.short	0x0000


	//----- nvinfo : EIATTR_MAXREG_COUNT
	.align		4
        /*009c*/ 	.byte	0x03, 0x1b
        /*009e*/ 	.short	0x00ff


	//----- nvinfo : EIATTR_NUM_BARRIERS
	.align		4
        /*00a0*/ 	.byte	0x02, 0x4c
        /*00a2*/ 	.byte	0x01
	.zero		1


	//----- nvinfo : EIATTR_MERCURY_ISA_VERSION
	.align		4
        /*00a4*/ 	.byte	0x03, 0x5f
        /*00a6*/ 	.short	0x0101


	//----- nvinfo : EIATTR_VRC_CTA_INIT_COUNT
	.align		4
        /*00a8*/ 	.byte	0x02, 0x4a
	.zero		1
	.zero		1


	//----- nvinfo : EIATTR_EXIT_INSTR_OFFSETS
	.align		4
        /*00ac*/ 	.byte	0x04, 0x1c
        /*00ae*/ 	.short	(.L_99 - .L_98)


	//   ....[0]....
.L_98:
        /*00b0*/ 	.word	0x000005a0


	//----- nvinfo : EIATTR_CBANK_PARAM_SIZE
	.align		4
.L_99:
        /*00b4*/ 	.byte	0x03, 0x19
        /*00b6*/ 	.short	0x0030


	//----- nvinfo : EIATTR_PARAM_CBANK
	.align		4
        /*00b8*/ 	.byte	0x04, 0x0a
        /*00ba*/ 	.short	(.L_101 - .L_100)
	.align		4
.L_100:
        /*00bc*/ 	.word	index@(.nv.constant0._Z24kernel_winograd_Atgd_1x3PfS_S_iiiifi)
        /*00c0*/ 	.short	0x0380
        /*00c2*/ 	.short	0x0030


	//----- nvinfo : EIATTR_SW_WAR
	.align		4
.L_101:
        /*00c4*/ 	.byte	0x04, 0x36
        /*00c6*/ 	.short	(.L_103 - .L_102)
.L_102:
        /*00c8*/ 	.word	0x00000008
.L_103:


//--------------------- .nv.info._Z23kernel_winograd_Btd_1x3PfS_iiiiiiii --------------------------
	.section	.nv.info._Z23kernel_winograd_Btd_1x3PfS_iiiiiiii,"",@"SHT_CUDA_INFO"
	.sectionflags	@""
	.align	4


	//----- nvinfo : EIATTR_CUDA_API_VERSION
	.align		4
        /*0000*/ 	.byte	0x04, 0x37
        /*0002*/ 	.short	(.L_105 - .L_104)
.L_104:
        /*0004*/ 	.word	0x00000082


	//----- nvinfo : EIATTR_KPARAM_INFO
	.align		4
.L_105:
        /*0008*/ 	.byte	0x04, 0x17
        /*000a*/ 	.short	(.L_107 - .L_106)
.L_106:
        /*000c*/ 	.word	0x00000000
        /*0010*/ 	.short	0x0009
        /*0012*/ 	.short	0x002c
        /*0014*/ 	.byte	0x00, 0xf0, 0x11, 0x00


	//----- nvinfo : EIATTR_KPARAM_INFO
	.align		4
.L_107:
        /*0018*/ 	.byte	0x04, 0x17
        /*001a*/ 	.short	(.L_109 - .L_108)
.L_108:
        /*001c*/ 	.word	0x00000000
        /*0020*/ 	.short	0x0008
        /*0022*/ 	.short	0x0028
        /*0024*/ 	.byte	0x00, 0xf0, 0x11, 0x00


	//----- nvinfo : EIATTR_KPARAM_INFO
	.align		4
.L_109:
        /*0028*/ 	.byte	0x04, 0x17
        /*002a*/ 	.short	(.L_111 - .L_110)
.L_110:
        /*002c*/ 	.word	0x00000000
        /*0030*/ 	.short	0x0007
        /*0032*/ 	.short	0x0024
        /*0034*/ 	.byte	0x00, 0xf0, 0x11, 0x00


	//----- nvinfo : EIATTR_KPARAM_INFO
	.align		4
.L_111:
        /*0038*/ 	.byte	0x04, 0x17
        /*003a*/ 	.short	(.L_113 - .L_112)
.L_112:
        /*003c*/ 	.word	0x00000000
        /*0040*/ 	.short	0x0006
        /*0042*/ 	.short	0x0020
        /*0044*/ 	.byte	0x00, 0xf0, 0x11, 0x00


	//----- nvinfo : EIATTR_KPARAM_INFO
	.align		4
.L_113:
        /*0048*/ 	.byte	0x04, 0x17
        /*004a*/ 	.short	(.L_115 - .L_114)
.L_114:
        /*004c*/ 	.word	0x00000000
        /*0050*/ 	.short	0x0005
        /*0052*/ 	.short	0x001c
        /*0054*/ 	.byte	0x00, 0xf0, 0x11, 0x00


	//----- nvinfo : EIATTR_KPARAM_INFO
	.align		4
.L_115:
        /*0058*/ 	.byte	0x04, 0x17
        /*005a*/ 	.short	(.L_117 - .L_116)
.L_116:
        /*005c*/ 	.word	0x00000000
        /*0060*/ 	.short	0x0004
        /*0062*/ 	.short	0x0018
        /*0064*/ 	.byte	0x00, 0xf0, 0x11, 0x00


	//----- nvinfo : EIATTR_KPARAM_INFO
	.align		4
.L_117:
        /*0068*/ 	.byte	0x04, 0x17
        /*006a*/ 	.short	(.L_119 - .L_118)
.L_118:
        /*006c*/ 	.word	0x00000000
        /*0070*/ 	.short	0x0003
        /*0072*/ 	.short	0x0014
        /*0074*/ 	.byte	0x00, 0xf0, 0x11, 0x00


	//----- nvinfo : EIATTR_KPARAM_INFO
	.align		4
.L_119:
        /*0078*/ 	.byte	0x04, 0x17
        /*007a*/ 	.short	(.L_121 - .L_120)
.L_120:
        /*007c*/ 	.word	0x00000000
        /*0080*/ 	.short	0x0002
        /*0082*/ 	.short	0x0010
        /*0084*/ 	.byte	0x00, 0xf0, 0x11, 0x00


	//----- nvinfo : EIATTR_KPARAM_INFO
	.align		4
.L_121:
        /*0088*/ 	.byte	0x04, 0x17
        /*008a*/ 	.short	(.L_123 - .L_122)
.L_122:
        /*008c*/ 	.word	0x00000000
        /*0090*/ 	.short	0x0001
        /*0092*/ 	.short	0x0008
        /*0094*/ 	.byte	0x00, 0xf5, 0x21, 0x00


	//----- nvinfo : EIATTR_KPARAM_INFO
	.align		4
.L_123:
        /*0098*/ 	.byte	0x04, 0x17
        /*009a*/ 	.short	(.L_125 - .L_124)
.L_124:
        /*009c*/ 	.word	0x00000000
        /*00a0*/ 	.short	0x0000
        /*00a2*/ 	.short	0x0000
        /*00a4*/ 	.byte	0x00, 0xf5, 0x21, 0x00


	//----- nvinfo : EIATTR_SPARSE_MMA_MASK
	.align		4
.L_125:
        /*00a8*/ 	.byte	0x03, 0x50
        /*00aa*/ 	.short	0x0000


	//----- nvinfo : EIATTR_MAXREG_COUNT
	.align		4
        /*00ac*/ 	.byte	0x03, 0x1b
        /*00ae*/ 	.short	0x00ff


	//----- nvinfo : EIATTR_NUM_BARRIERS
	.align		4
        /*00b0*/ 	.byte	0x02, 0x4c
        /*00b2*/ 	.byte	0x01
	.zero		1


	//----- nvinfo : EIATTR_MERCURY_ISA_VERSION
	.align		4
        /*00b4*/ 	.byte	0x03, 0x5f
        /*00b6*/ 	.short	0x0101


	//----- nvinfo : EIATTR_VRC_CTA_INIT_COUNT
	.align		4
        /*00b8*/ 	.byte	0x02, 0x4a
	.zero		1
	.zero		1


	//----- nvinfo : EIATTR_EXIT_INSTR_OFFSETS
	.align		4
        /*00bc*/ 	.byte	0x04, 0x1c
        /*00be*/ 	.short	(.L_127 - .L_126)


	//   ....[0]....
.L_126:
        /*00c0*/ 	.word	0x000006c0


	//----- nvinfo : EIATTR_CBANK_PARAM_SIZE
	.align		4
.L_127:
        /*00c4*/ 	.byte	0x03, 0x19
        /*00c6*/ 	.short	0x0030


	//----- nvinfo : EIATTR_PARAM_CBANK
	.align		4
        /*00c8*/ 	.byte	0x04, 0x0a
        /*00ca*/ 	.short	(.L_129 - .L_128)
	.align		4
.L_128:
        /*00cc*/ 	.word	index@(.nv.constant0._Z23kernel_winograd_Btd_1x3PfS_iiiiiiii)
        /*00d0*/ 	.short	0x0380
        /*00d2*/ 	.short	0x0030


	//----- nvinfo : EIATTR_SW_WAR
	.align		4
.L_129:
        /*00d4*/ 	.byte	0x04, 0x36
        /*00d6*/ 	.short	(.L_131 - .L_130)
.L_130:
        /*00d8*/ 	.word	0x00000008
.L_131:


//--------------------- .nv.callgraph             --------------------------
	.section	.nv.callgraph,"",@"SHT_CUDA_CALLGRAPH"
	.align	4
	.sectionentsize	8
	.align		4
        /*0000*/ 	.word	0x00000000
	.align		4
        /*0004*/ 	.word	0xffffffff
	.align		4
        /*0008*/ 	.word	0x00000000
	.align		4
        /*000c*/ 	.word	0xfffffffe
	.align		4
        /*0010*/ 	.word	0x00000000
	.align		4
        /*0014*/ 	.word	0xfffffffd
	.align		4
        /*0018*/ 	.word	0x00000000
	.align		4
        /*001c*/ 	.word	0xfffffffc


//--------------------- .text._Z24kernel_winograd_Atgd_3x1PfS_S_iiiifi --------------------------
	.section	.text._Z24kernel_winograd_Atgd_3x1PfS_S_iiiifi,"ax",@progbits
	.align	128
        .global         _Z24kernel_winograd_Atgd_3x1PfS_S_iiiifi
        .type           _Z24kernel_winograd_Atgd_3x1PfS_S_iiiifi,@function
        .size           _Z24kernel_winograd_Atgd_3x1PfS_S_iiiifi,(.L_x_4 - _Z24kernel_winograd_Atgd_3x1PfS_S_iiiifi)
        .other          _Z24kernel_winograd_Atgd_3x1PfS_S_iiiifi,@"STO_CUDA_ENTRY STV_DEFAULT"
_Z24kernel_winograd_Atgd_3x1PfS_S_iiiifi:
.text._Z24kernel_winograd_Atgd_3x1PfS_S_iiiifi:
[----:B------:R-:W-:Y:S08]  /*0000*/  LDC R1, c[0x0][0x37c] ;  /* 0x0000df00ff017b82 */ /* 0x000ff00000000800 */
[----:B------:R-:W0:Y:S01]  /*0010*/  LDC.64 R4, c[0x0][0x3a0] ;  /* 0x0000e800ff047b82 */ /* 0x000e220000000a00 */
[----:B------:R-:W1:Y:S01]  /*0020*/  S2R R17, SR_TID.X ;  /* 0x0000000000117919 */ /* 0x000e620000002100 */
[----:B------:R-:W2:Y:S01]  /*0030*/  LDCU UR8, c[0x0][0x378] ;  /* 0x00006f00ff0877ac */ /* 0x000ea20008000800 */
[----:B------:R-:W2:Y:S01]  /*0040*/  S2R R9, SR_CTAID.Z ;  /* 0x0000000000097919 */ /* 0x000ea20000002700 */
[----:B------:R-:W1:Y:S04]  /*0050*/  LDCU UR5, c[0x0][0x370] ;  /* 0x00006e00ff0577ac */ /* 0x000e680008000800 */
[----:B------:R-:W3:Y:S01]  /*0060*/  S2UR UR4, SR_CTAID.X ;  /* 0x00000000000479c3 */ /* 0x000ee20000002500 */
[----:B------:R-:W4:Y:S01]  /*0070*/  LDCU UR9, c[0x0][0x374] ;  /* 0x00006e80ff0977ac */ /* 0x000f220008000800 */
[----:B------:R-:W5:Y:S01]  /*0080*/  LDCU.64 UR6, c[0x0][0x358] ;  /* 0x00006b00ff0677ac */ /* 0x000f620008000a00 */
[----:B0-----:R-:W0:Y:S01]  /*0090*/  I2F.U32.RP R0, R5 ;  /* 0x0000000500007306 */ /* 0x001e220000209000 */
[----:B------:R-:W-:Y:S01]  /*00a0*/  ISETP.NE.U32.AND P2, PT, R5, RZ, PT ;  /* 0x000000ff0500720c */ /* 0x000fe20003f45070 */
[----:B-1----:R-:W-:-:S06]  /*00b0*/  IMAD R11, R17, UR5, RZ ;  /* 0x00000005110b7c24 */ /* 0x002fcc000f8e02ff */
[----:B0-----:R-:W0:Y:S02]  /*00c0*/  MUFU.RCP R0, R0 ;  /* 0x0000000000007308 */ /* 0x001e240000001000 */
[----:B0-----:R-:W-:Y:S02]  /*00d0*/  IADD3 R2, PT, PT, R0, 0xffffffe, RZ ;  /* 0x0ffffffe00027810 */ /* 0x001fe40007ffe0ff */
[----:B------:R-:W0:Y:S04]  /*00e0*/  S2R R0, SR_CTAID.Y ;  /* 0x0000000000007919 */ /* 0x000e280000002600 */
[----:B------:R1:W4:Y:S02]  /*00f0*/  F2I.FTZ.U32.TRUNC.NTZ R3, R2 ;  /* 0x0000000200037305 */ /* 0x000324000021f000 */
[----:B-1----:R-:W-:Y:S01]  /*0100*/  HFMA2 R2, -RZ, RZ, 0, 0 ;  /* 0x00000000ff027431 */ /* 0x002fe200000001ff */
[----:B----4-:R-:W-:-:S05]  /*0110*/  IADD3 R6, PT, PT, RZ, -R3, RZ ;  /* 0x80000003ff067210 */ /* 0x010fca0007ffe0ff */
[----:B------:R-:W-:-:S04]  /*0120*/  IMAD R7, R6, R5, RZ ;  /* 0x0000000506077224 */ /* 0x000fc800078e02ff */
[----:B------:R-:W-:-:S06]  /*0130*/  IMAD.HI.U32 R3, R3, R7, R2 ;  /* 0x0000000703037227 */ /* 0x000fcc00078e0002 */
[----:B---3--:R-:W-:-:S05]  /*0140*/  IMAD.HI.U32 R3, R3, UR4, RZ ;  /* 0x0000000403037c27 */ /* 0x008fca000f8e00ff */
[----:B------:R-:W-:-:S05]  /*0150*/  IADD3 R6, PT, PT, -R3, RZ, RZ ;  /* 0x000000ff03067210 */ /* 0x000fca0007ffe1ff */
[----:B------:R-:W-:-:S05]  /*0160*/  IMAD R6, R5, R6, UR4 ;  /* 0x0000000405067e24 */ /* 0x000fca000f8e0206 */
[----:B------:R-:W-:-:S13]  /*0170*/  ISETP.GE.U32.AND P0, PT, R6, R5, PT ;  /* 0x000000050600720c */ /* 0x000fda0003f06070 */
[-C--:B------:R-:W-:Y:S02]  /*0180*/  @P0 IADD3 R6, PT, PT, R6, -R5.reuse, RZ ;  /* 0x8000000506060210 */ /* 0x080fe40007ffe0ff */
[----:B------:R-:W-:Y:S02]  /*0190*/  @P0 IADD3 R3, PT, PT, R3, 0x1, RZ ;  /* 0x0000000103030810 */ /* 0x000fe40007ffe0ff */
[----:B------:R-:W-:Y:S02]  /*01a0*/  ISETP.GE.U32.AND P1, PT, R6, R5, PT ;  /* 0x000000050600720c */ /* 0x000fe40003f26070 */
[----:B------:R-:W1:Y:S11]  /*01b0*/  LDC.64 R6, c[0x0][0x388] ;  /* 0x0000e200ff067b82 */ /* 0x000e760000000a00 */
[----:B------:R-:W-:-:S02]  /*01c0*/  @P1 IADD3 R3, PT, PT, R3, 0x1, RZ ;  /* 0x0000000103031810 */ /* 0x000fc40007ffe0ff */
[----:B------:R-:W-:-:S04]  /*01d0*/  @!P2 LOP3.LUT R3, RZ, R5, RZ, 0x33, !PT ;  /* 0x00000005ff03a212 */ /* 0x000fc800078e33ff */
[----:B------:R-:W-:Y:S01]  /*01e0*/  IADD3 R2, PT, PT, -R3, RZ, RZ ;  /* 0x000000ff03027210 */ /* 0x000fe20007ffe1ff */
[----:B0-----:R-:W-:-:S04]  /*01f0*/  IMAD R4, R0, R4, R3 ;  /* 0x0000000400047224 */ /* 0x001fc800078e0203 */
[----:B------:R-:W-:-:S04]  /*0200*/  IMAD R2, R5, R2, UR4 ;  /* 0x0000000405027e24 */ /* 0x000fc8000f8e0202 */
[----:B------:R-:W-:-:S04]  /*0210*/  IMAD R11, R11, UR9, R2 ;  /* 0x000000090b0b7c24 */ /* 0x000fc8000f8e0202 */
[----:B------:R-:W-:-:S04]  /*0220*/  IMAD R4, R4, R5, R11 ;  /* 0x0000000504047224 */ /* 0x000fc800078e020b */
[----:B--2---:R-:W-:-:S04]  /*0230*/  IMAD R5, R4, UR8, R9 ;  /* 0x0000000804057c24 */ /* 0x004fc8000f8e0209 */
[----:B-1----:R-:W-:Y:S02]  /*0240*/  IMAD.WIDE R4, R5, 0x4, R6 ;  /* 0x0000000405047825 */ /* 0x002fe400078e0206 */
[----:B------:R-:W0:Y:S03]  /*0250*/  LDC.64 R6, c[0x0][0x390] ;  /* 0x0000e400ff067b82 */ /* 0x000e260000000a00 */
[----:B-----5:R-:W2:Y:S01]  /*0260*/  LDG.E.CONSTANT R14, desc[UR6][R4.64] ;  /* 0x00000006040e7981 */ /* 0x020ea2000c1e9900 */
[----:B------:R-:W-:Y:S02]  /*0270*/  MOV R15, RZ ;  /* 0x000000ff000f7202 */ /* 0x000fe40000000f00 */
[----:B0-----:R-:W-:-:S04]  /*0280*/  ISETP.NE.U32.AND P0, PT, R6, RZ, PT ;  /* 0x000000ff0600720c */ /* 0x001fc80003f05070 */
[----:B------:R-:W-:-:S13]  /*0290*/  ISETP.NE.AND.EX P0, PT, R7, RZ, PT, P0 ;  /* 0x000000ff0700720c */ /* 0x000fda0003f05300 */
[----:B------:R-:W0:Y:S02]  /*02a0*/  @P0 LDC.64 R12, c[0x0][0x390] ;  /* 0x0000e400ff0c0b82 */ /* 0x000e240000000a00 */
[----:B0-----:R-:W-:-:S05]  /*02b0*/  @P0 IMAD.WIDE.U32 R12, R9, 0x4, R12 ;  /* 0x00000004090c0825 */ /* 0x001fca00078e000c */
[----:B------:R0:W3:Y:S01]  /*02c0*/  @P0 LDG.E.CONSTANT R15, desc[UR6][R12.64] ;  /* 0x000000060c0f0981 */ /* 0x0000e2000c1e9900 */
[----:B------:R-:W1:Y:S01]  /*02d0*/  S2UR UR5, SR_CgaCtaId ;  /* 0x00000000000579c3 */ /* 0x000e620000008800 */
[----:B------:R-:W-:Y:S01]  /*02e0*/  UMOV UR4, 0x400 ;  /* 0x0000040000047882 */ /* 0x000fe20000000000 */
[----:B------:R-:W-:Y:S01]  /*02f0*/  IMAD R0, R0, UR8, R9 ;  /* 0x0000000800007c24 */ /* 0x000fe2000f8e0209 */
[----:B------:R-:W4:Y:S01]  /*0300*/  S2R R8, SR_TID.Y ;  /* 0x0000000000087919 */ /* 0x000f220000002200 */
[----:B-1----:R-:W-:-:S06]  /*0310*/  ULEA UR4, UR5, UR4, 0x18 ;  /* 0x0000000405047291 */ /* 0x002fcc000f8ec0ff */
[----:B------:R-:W-:Y:S02]  /*0320*/  LEA R17, R17, UR4, 0x2 ;  /* 0x0000000411117c11 */ /* 0x000fe4000f8e10ff */
[----:B----4-:R-:W-:Y:S02]  /*0330*/  SHF.L.U32 R16, R8, 0x2, RZ ;  /* 0x0000000208107819 */ /* 0x010fe400000006ff */
[----:B------:R-:W-:Y:S02]  /*0340*/  LEA R3, R3, R8, 0x2 ;  /* 0x0000000803037211 */ /* 0x000fe400078e10ff */
[C---:B------:R-:W-:Y:S02]  /*0350*/  ISETP.EQ.AND P1, PT, R16.reuse, 0x4, PT ;  /* 0x000000041000780c */ /* 0x040fe40003f22270 */
[C---:B------:R-:W-:Y:S02]  /*0360*/  ISETP.EQ.AND P2, PT, R16.reuse, 0x8, PT ;  /* 0x000000081000780c */ /* 0x040fe40003f42270 */
[----:B------:R-:W-:-:S02]  /*0370*/  ISETP.EQ.AND P3, PT, R16, 0xc, PT ;  /* 0x0000000c1000780c */ /* 0x000fc40003f62270 */
[----:B------:R-:W-:Y:S01]  /*0380*/  ISETP.EQ.AND P0, PT, R16, RZ, PT ;  /* 0x000000ff1000720c */ /* 0x000fe20003f02270 */
[----:B--2---:R-:W-:Y:S01]  /*0390*/  STS [R17], R14 ;  /* 0x0000000e11007388 */ /* 0x004fe20000000800 */
[----:B------:R-:W-:Y:S06]  /*03a0*/  BAR.SYNC.DEFER_BLOCKING 0x0 ;  /* 0x0000000000007b1d */ /* 0x000fec0000010000 */
[----:B------:R-:W0:Y:S04]  /*03b0*/  LDS.128 R4, [UR4] ;  /* 0x00000004ff047984 */ /* 0x000e280008000c00 */
[----:B------:R-:W1:Y:S01]  /*03c0*/  LDS.64 R10, [UR4+0x10] ;  /* 0x00001004ff0a7984 */ /* 0x000e620008000a00 */
[----:B------:R-:W2:Y:S02]  /*03d0*/  LDCU.64 UR4, c[0x0][0x398] ;  /* 0x00007300ff0477ac */ /* 0x000ea40008000a00 */
[----:B--2---:R-:W-:-:S04]  /*03e0*/  IMAD R3, R0, UR4, R3 ;  /* 0x0000000400037c24 */ /* 0x004fc8000f8e0203 */
[----:B------:R-:W-:Y:S02]  /*03f0*/  IMAD R3, R3, UR5, R2 ;  /* 0x0000000503037c24 */ /* 0x000fe4000f8e0202 */
[----:B0-----:R-:W-:Y:S01]  /*0400*/  FADD R13, R4, R5 ;  /* 0x00000005040d7221 */ /* 0x001fe20000000000 */
[----:B------:R-:W-:-:S03]  /*0410*/  FADD R14, R5, -R6 ;  /* 0x80000006050e7221 */ /* 0x000fc60000000000 */
[----:B------:R-:W-:Y:S01]  /*0420*/  FADD R4, R6, R13 ;  /* 0x0000000d06047221 */ /* 0x000fe20000000000 */
[----:B------:R-:W-:Y:S01]  /*0430*/  FADD R6, R5, R6 ;  /* 0x0000000605067221 */ /* 0x000fe20000000000 */
[----:B------:R-:W0:Y:S01]  /*0440*/  LDC.64 R12, c[0x0][0x3a8] ;  /* 0x0000ea00ff0c7b82 */ /* 0x000e220000000a00 */
[----:B-1----:R-:W-:Y:S01]  /*0450*/  FADD R5, R10, R10 ;  /* 0x0000000a0a057221 */ /* 0x002fe20000000000 */
[C---:B------:R-:W-:Y:S01]  /*0460*/  FADD R17, R7.reuse, R4 ;  /* 0x0000000407117221 */ /* 0x040fe20000000000 */
[C---:B------:R-:W-:Y:S01]  /*0470*/  FFMA R4, R7.reuse, 2, R14 ;  /* 0x4000000007047823 */ /* 0x040fe2000000000e */
[C---:B------:R-:W-:Y:S01]  /*0480*/  FFMA R19, R7.reuse, 4, R6 ;  /* 0x4080000007137823 */ /* 0x040fe20000000006 */
[----:B------:R-:W-:Y:S01]  /*0490*/  FFMA R7, R7, 8, R14 ;  /* 0x4100000007077823 */ /* 0x000fe2000000000e */
[----:B------:R-:W-:Y:S01]  /*04a0*/  FADD R17, R17, R10 ;  /* 0x0000000a11117221 */ /* 0x000fe20000000000 */
[----:B------:R-:W-:Y:S01]  /*04b0*/  FADD R6, R4, -R5 ;  /* 0x8000000504067221 */ /* 0x000fe20000000000 */
[C---:B------:R-:W-:Y:S01]  /*04c0*/  FFMA R19, R10.reuse, 4, R19 ;  /* 0x408000000a137823 */ /* 0x040fe20000000013 */
[----:B------:R-:W1:Y:S01]  /*04d0*/  LDC.64 R4, c[0x0][0x380] ;  /* 0x0000e000ff047b82 */ /* 0x000e620000000a00 */
[----:B------:R-:W-:-:S02]  /*04e0*/  FFMA R10, R10, -8, R7 ;  /* 0xc10000000a0a7823 */ /* 0x000fc40000000007 */
[----:B------:R-:W-:Y:S02]  /*04f0*/  @P1 MOV R17, R6 ;  /* 0x0000000600111202 */ /* 0x000fe40000000f00 */
[----:B------:R-:W-:Y:S01]  /*0500*/  FADD R10, R11, R10 ;  /* 0x0000000a0b0a7221 */ /* 0x000fe20000000000 */
[----:B------:R-:W-:-:S04]  /*0510*/  @P2 MOV R17, R19 ;  /* 0x0000001300112202 */ /* 0x000fc80000000f00 */
[----:B------:R-:W-:Y:S01]  /*0520*/  @P3 MOV R17, R10 ;  /* 0x0000000a00113202 */ /* 0x000fe20000000f00 */
[----:B------:R-:W-:Y:S01]  /*0530*/  BAR.SYNC.DEFER_BLOCKING 0x0 ;  /* 0x0000000000007b1d */ /* 0x000fe20000010000 */
[----:B0-----:R-:W-:-:S03]  /*0540*/  ISETP.NE.AND P0, PT, R13, 0x1, PT ;  /* 0x000000010d00780c */ /* 0x001fc60003f05270 */
[----:B---3--:R-:W-:-:S05]  /*0550*/  FFMA R15, R17, R12, R15 ;  /* 0x0000000c110f7223 */ /* 0x008fca000000000f */
[----:B------:R-:W-:Y:S01]  /*0560*/  FSETP.GEU.AND P1, PT, R15, RZ, PT ;  /* 0x000000ff0f00720b */ /* 0x000fe20003f2e000 */
[----:B-1----:R-:W-:-:S04]  /*0570*/  IMAD.WIDE R4, R3, 0x4, R4 ;  /* 0x0000000403047825 */ /* 0x002fc800078e0204 */
[----:B------:R-:W-:-:S05]  /*0580*/  @!P0 FSEL R15, R15, RZ, P1 ;  /* 0x000000ff0f0f8208 */ /* 0x000fca0000800000 */
[----:B------:R-:W-:Y:S01]  /*0590*/  STG.E desc[UR6][R4.64], R15 ;  /* 0x0000000f04007986 */ /* 0x000fe2000c101906 */
[----:B------:R-:W-:Y:S05]  /*05a0*/  EXIT ;  /* 0x000000000000794d */ /* 0x000fea0003800000 */
.L_x_0:
[----:B------:R-:W-:-:S00]  /*05b0*/  BRA `(.L_x_0) ;  /* 0xfffffffc00fc7947 */ /* 0x000fc0000383ffff */
[----:B------:R-:W-:-:S00]  /*05c0*/  NOP ;  /* 0x0000000000007918 */ /* 0x000fc00000000000 */
        /* <DEDUP_REMOVED lines=11> */
.L_x_4:


//--------------------- .text._Z23kernel_winograd_Btd_3x1PfS_iiiiiiii --------------------------
	.section	.text._Z23kernel_winograd_Btd_3x1PfS_iiiiiiii,"ax",@progbits
	.align	128
        .global         _Z23kernel_winograd_Btd_3x1PfS_iiiiiiii
        .type           _Z23kernel_winograd_Btd_3x1PfS_iiiiiiii,@function
        .size           _Z23kernel_winograd_Btd_3x1PfS_iiiiiiii,(.L_x_5 - _Z23kernel_winograd_Btd_3x1PfS_iiiiiiii)
        .other          _Z23kernel_winograd_Btd_3x1PfS_iiiiiiii,@"STO_CUDA_ENTRY STV_DEFAULT"
_Z23kernel_winograd_Btd_3x1PfS_iiiiiiii:
.text._Z23kernel_winograd_Btd_3x1PfS_iiiiiiii:
[----:B------:R-:W-:Y:S08]  /*0000*/  LDC R1, c[0x0][0x37c] ;  /* 0x0000df00ff017b82 */ /* 0x000ff00000000800 */
[----:B------:R-:W0:Y:S01]  /*0010*/  LDC R0, c[0x0][0x3a8] ;  /* 0x0000ea00ff007b82 */ /* 0x000e220000000800 */
[----:B------:R-:W1:Y:S01]  /*0020*/  LDCU.64 UR10, c[0x0][0x398] ;  /* 0x00007300ff0a77ac */ /* 0x000e620008000a00 */
[----:B------:R-:W2:Y:S06]  /*0030*/  LDCU.64 UR6, c[0x0][0x358] ;  /* 0x00006b00ff0677ac */ /* 0x000eac0008000a00 */
[----:B------:R-:W3:Y:S08]  /*0040*/  S2UR UR8, SR_CTAID.X ;  /* 0x00000000000879c3 */ /* 0x000ef00000002500 */
[----:B------:R-:W4:Y:S01]  /*0050*/  S2UR UR4, SR_CTAID.Z ;  /* 0x00000000000479c3 */ /* 0x000f220000002700 */
[----:B0-----:R-:W0:Y:S01]  /*0060*/  I2F.U32.RP R4, R0 ;  /* 0x0000000000047306 */ /* 0x001e220000209000 */
[----:B------:R-:W-:-:S06]  /*0070*/  ISETP.NE.U32.AND P2, PT, R0, RZ, PT ;  /* 0x000000ff0000720c */ /* 0x000fcc0003f45070 */
[----:B------:R-:W4:Y:S08]  /*0080*/  LDC R9, c[0x0][0x360] ;  /* 0x0000d800ff097b82 */ /* 0x000f300000000800 */
[----:B------:R-:W5:Y:S01]  /*0090*/  S2UR UR9, SR_CTAID.Y ;  /* 0x00000000000979c3 */ /* 0x000f620000002600 */
[----:B0-----:R-:W0:Y:S02]  /*00a0*/  MUFU.RCP R4, R4 ;  /* 0x0000000400047308 */ /* 0x001e240000001000 */
[----:B0-----:R-:W-:-:S05]  /*00b0*/  IADD3 R2, PT, PT, R4, 0xffffffe, RZ ;  /* 0x0ffffffe04027810 */ /* 0x001fca0007ffe0ff */
[----:B------:R-:W0:Y:S01]  /*00c0*/  LDC R4, c[0x0][0x3a4] ;  /* 0x0000e900ff047b82 */ /* 0x000e220000000800 */
[----:B------:R1:W2:Y:S02]  /*00d0*/  F2I.FTZ.U32.TRUNC.NTZ R3, R2 ;  /* 0x0000000200037305 */ /* 0x0002a4000021f000 */
[----:B-1----:R-:W-:Y:S01]  /*00e0*/  HFMA2 R2, -RZ, RZ, 0, 0 ;  /* 0x00000000ff027431 */ /* 0x002fe200000001ff */
[----:B--2---:R-:W-:-:S05]  /*00f0*/  IADD3 R5, PT, PT, RZ, -R3, RZ ;  /* 0x80000003ff057210 */ /* 0x004fca0007ffe0ff */
[----:B------:R-:W-:-:S04]  /*0100*/  IMAD R5, R5, R0, RZ ;  /* 0x0000000005057224 */ /* 0x000fc800078e02ff */
[----:B------:R-:W-:Y:S02]  /*0110*/  IMAD.HI.U32 R3, R3, R5, R2 ;  /* 0x0000000503037227 */ /* 0x000fe400078e0002 */
[----:B------:R-:W1:Y:S04]  /*0120*/  S2R R2, SR_TID.Y ;  /* 0x0000000000027919 */ /* 0x000e680000002200 */
[----:B---3--:R-:W-:-:S05]  /*0130*/  IMAD.HI.U32 R3, R3, UR8, RZ ;  /* 0x0000000803037c27 */ /* 0x008fca000f8e00ff */
[----:B------:R-:W-:-:S05]  /*0140*/  IADD3 R5, PT, PT, -R3, RZ, RZ ;  /* 0x000000ff03057210 */ /* 0x000fca0007ffe1ff */
[----:B------:R-:W-:-:S05]  /*0150*/  IMAD R5, R0, R5, UR8 ;  /* 0x0000000800057e24 */ /* 0x000fca000f8e0205 */
[----:B------:R-:W-:-:S13]  /*0160*/  ISETP.GE.U32.AND P0, PT, R5, R0, PT ;  /* 0x000000000500720c */ /* 0x000fda0003f06070 */
[-C--:B------:R-:W-:Y:S02]  /*0170*/  @P0 IADD3 R5, PT, PT, R5, -R0.reuse, RZ ;  /* 0x8000000005050210 */ /* 0x080fe40007ffe0ff */
[----:B------:R-:W-:Y:S02]  /*0180*/  @P0 IADD3 R3, PT, PT, R3, 0x1, RZ ;  /* 0x0000000103030810 */ /* 0x000fe40007ffe0ff */
[----:B------:R-:W-:-:S13]  /*0190*/  ISETP.GE.U32.AND P1, PT, R5, R0, PT ;  /* 0x000000000500720c */ /* 0x000fda0003f26070 */
[----:B------:R-:W-:Y:S02]  /*01a0*/  @P1 IADD3 R3, PT, PT, R3, 0x1, RZ ;  /* 0x0000000103031810 */ /* 0x000fe40007ffe0ff */
[----:B------:R-:W-:-:S04]  /*01b0*/  @!P2 LOP3.LUT R3, RZ, R0, RZ, 0x33, !PT ;  /* 0x00000000ff03a212 */ /* 0x000fc800078e33ff */
[C---:B------:R-:W-:Y:S02]  /*01c0*/  IADD3 R5, PT, PT, -R3.reuse, RZ, RZ ;  /* 0x000000ff03057210 */ /* 0x040fe40007ffe1ff */
[----:B0-----:R-:W-:Y:S02]  /*01d0*/  LEA R3, R3, -R4, 0x2 ;  /* 0x8000000403037211 */ /* 0x001fe400078e10ff */
[----:B------:R-:W4:Y:S01]  /*01e0*/  S2R R4, SR_TID.X ;  /* 0x0000000000047919 */ /* 0x000f220000002100 */
[----:B------:R-:W-:Y:S01]  /*01f0*/  IMAD R5, R0, R5, UR8 ;  /* 0x0000000800057e24 */ /* 0x000fe2000f8e0205 */
[----:B-1----:R-:W-:Y:S02]  /*0200*/  IADD3 R8, PT, PT, R3, R2, RZ ;  /* 0x0000000203087210 */ /* 0x002fe40007ffe0ff */
[----:B------:R-:W5:Y:S02]  /*0210*/  LDC R3, c[0x0][0x394] ;  /* 0x0000e500ff037b82 */ /* 0x000f640000000800 */
[----:B------:R-:W-:-:S04]  /*0220*/  ISETP.GE.AND P0, PT, R5, UR11, PT ;  /* 0x0000000b05007c0c */ /* 0x000fc8000bf06270 */
[----:B------:R-:W-:-:S04]  /*0230*/  ISETP.GE.OR P0, PT, R8, UR10, P0 ;  /* 0x0000000a08007c0c */ /* 0x000fc80008706670 */
[----:B------:R-:W-:-:S13]  /*0240*/  ISETP.LT.OR P0, PT, R8, RZ, P0 ;  /* 0x000000ff0800720c */ /* 0x000fda0000701670 */
[----:B------:R-:W0:Y:S01]  /*0250*/  @!P0 LDC.64 R6, c[0x0][0x388] ;  /* 0x0000e200ff068b82 */ /* 0x000e220000000a00 */
[----:B----4-:R-:W-:-:S04]  /*0260*/  IMAD R4, R9, UR4, R4 ;  /* 0x0000000409047c24 */ /* 0x010fc8000f8e0204 */
[----:B-----5:R-:W-:-:S04]  /*0270*/  @!P0 IMAD R9, R3, UR9, R4 ;  /* 0x0000000903098c24 */ /* 0x020fc8000f8e0204 */
[----:B------:R-:W-:Y:S01]  /*0280*/  @!P0 IMAD R8, R9, UR10, R8 ;  /* 0x0000000a09088c24 */ /* 0x000fe2000f8e0208 */
[----:B------:R-:W-:-:S03]  /*0290*/  MOV R9, RZ ;  /* 0x000000ff00097202 */ /* 0x000fc60000000f00 */
[----:B------:R-:W-:-:S04]  /*02a0*/  @!P0 IMAD R5, R8, UR11, R5 ;  /* 0x0000000b08058c24 */ /* 0x000fc8000f8e0205 */
[----:B0-----:R-:W-:-:S05]  /*02b0*/  @!P0 IMAD.WIDE R6, R5, 0x4, R6 ;  /* 0x0000000405068825 */ /* 0x001fca00078e0206 */
[----:B------:R-:W2:Y:S01]  /*02c0*/  @!P0 LDG.E.CONSTANT R9, desc[UR6][R6.64] ;  /* 0x0000000606098981 */ /* 0x000ea2000c1e9900 */
[----:B------:R-:W0:Y:S01]  /*02d0*/  S2UR UR5, SR_CgaCtaId ;  /* 0x00000000000579c3 */ /* 0x000e220000008800 */
[----:B------:R-:W-:Y:S01]  /*02e0*/  UMOV UR4, 0x400 ;  /* 0x0000040000047882 */ /* 0x000fe20000000000 */
[C---:B------:R-:W-:Y:S01]  /*02f0*/  IMAD R5, R2.reuse, R3, R4 ;  /* 0x0000000302057224 */ /* 0x040fe200078e0204 */
[----:B------:R-:W-:-:S04]  /*0300*/  SHF.L.U32 R15, R2, 0x2, RZ ;  /* 0x00000002020f7819 */ /* 0x000fc800000006ff */
[C---:B------:R-:W-:Y:S02]  /*0310*/  ISETP.EQ.AND P0, PT, R15.reuse, RZ, PT ;  /* 0x000000ff0f00720c */ /* 0x040fe40003f02270 */
[C---:B------:R-:W-:Y:S02]  /*0320*/  ISETP.EQ.AND P1, PT, R15.reuse, 0x4, PT ;  /* 0x000000040f00780c */ /* 0x040fe40003f22270 */
[C---:B------:R-:W-:Y:S02]  /*0330*/  ISETP.EQ.AND P2, PT, R15.reuse, 0x8, PT ;  /* 0x000000080f00780c */ /* 0x040fe40003f42270 */
[C---:B------:R-:W-:Y:S02]  /*0340*/  ISETP.EQ.AND P3, PT, R15.reuse, 0xc, PT ;  /* 0x0000000c0f00780c */ /* 0x040fe40003f62270 */
[C---:B------:R-:W-:Y:S02]  /*0350*/  ISETP.EQ.AND P4, PT, R15.reuse, 0x10, PT ;  /* 0x000000100f00780c */ /* 0x040fe40003f82270 */
[----:B------:R-:W-:Y:S01]  /*0360*/  ISETP.EQ.AND P5, PT, R15, 0x14, PT ;  /* 0x000000140f00780c */ /* 0x000fe20003fa2270 */
[----:B0-----:R-:W-:-:S06]  /*0370*/  ULEA UR4, UR5, UR4, 0x18 ;  /* 0x0000000405047291 */ /* 0x001fcc000f8ec0ff */
[----:B------:R-:W-:Y:S02]  /*0380*/  LEA R10, R5, UR4, 0x2 ;  /* 0x00000004050a7c11 */ /* 0x000fe4000f8e10ff */
[----:B------:R-:W-:-:S03]  /*0390*/  LEA R12, R4, UR4, 0x2 ;  /* 0x00000004040c7c11 */ /* 0x000fc6000f8e10ff */
[----:B------:R-:W0:Y:S01]  /*03a0*/  LDCU UR4, c[0x0][0x390] ;  /* 0x00007200ff0477ac */ /* 0x000e220008000800 */
[CC--:B------:R-:W-:Y:S02]  /*03b0*/  LEA R14, R3.reuse, R12.reuse, 0x3 ;  /* 0x0000000c030e7211 */ /* 0x0c0fe400078e18ff */
[C---:B------:R-:W-:Y:S02]  /*03c0*/  LEA R11, R3.reuse, R12, 0x2 ;  /* 0x0000000c030b7211 */ /* 0x040fe400078e10ff */
[C---:B------:R-:W-:Y:S02]  /*03d0*/  LEA R8, R3.reuse, R14, 0x2 ;  /* 0x0000000e03087211 */ /* 0x040fe400078e10ff */
[----:B------:R-:W-:-:S04]  /*03e0*/  LEA R16, R3, R12, 0x4 ;  /* 0x0000000c03107211 */ /* 0x000fc800078e20ff */
[----:B------:R-:W-:Y:S01]  /*03f0*/  LEA R13, R3, R16, 0x2 ;  /* 0x00000010030d7211 */ /* 0x000fe200078e10ff */
[----:B0-----:R-:W-:Y:S01]  /*0400*/  IMAD R19, R2, UR4, RZ ;  /* 0x0000000402137c24 */ /* 0x001fe2000f8e02ff */
[----:B--2---:R0:W-:Y:S01]  /*0410*/  STS [R10], R9 ;  /* 0x000000090a007388 */ /* 0x0041e20000000800 */
[----:B------:R-:W-:Y:S08]  /*0420*/  BAR.SYNC.DEFER_BLOCKING 0x0 ;  /* 0x0000000000007b1d */ /* 0x000ff00000010000 */
[----:B0-----:R-:W0:Y:S01]  /*0430*/  LDC R10, c[0x0][0x3ac] ;  /* 0x0000eb00ff0a7b82 */ /* 0x001e220000000800 */
[----:B------:R-:W1:Y:S04]  /*0440*/  LDS R7, [R14] ;  /* 0x000000000e077984 */ /* 0x000e680000000800 */
[----:B------:R1:W2:Y:S04]  /*0450*/  LDS R18, [R11] ;  /* 0x000000000b127984 */ /* 0x0002a80000000800 */
[----:B------:R-:W3:Y:S04]  /*0460*/  LDS R6, [R12] ;  /* 0x000000000c067984 */ /* 0x000ee80000000800 */
[----:B------:R-:W4:Y:S04]  /*0470*/  LDS R5, [R16] ;  /* 0x0000000010057984 */ /* 0x000f280000000800 */
[----:B------:R-:W5:Y:S04]  /*0480*/  LDS R8, [R8] ;  /* 0x0000000008087984 */ /* 0x000f680000000800 */
[----:B------:R1:W0:Y:S02]  /*0490*/  LDS R9, [R13] ;  /* 0x000000000d097984 */ /* 0x0002240000000800 */
[C---:B-1----:R-:W-:Y:S01]  /*04a0*/  FMUL R11, R7.reuse, 5 ;  /* 0x40a00000070b7820 */ /* 0x042fe20000400000 */
[----:B------:R-:W-:Y:S01]  /*04b0*/  FMUL R13, R7, 4 ;  /* 0x40800000070d7820 */ /* 0x000fe20000400000 */
[C---:B--2---:R-:W-:Y:S01]  /*04c0*/  FADD R12, R18.reuse, R18 ;  /* 0x00000012120c7221 */ /* 0x044fe20000000000 */
[----:B------:R-:W-:-:S02]  /*04d0*/  FFMA R17, R18, -2, -R7 ;  /* 0xc000000012117823 */ /* 0x000fc40000000807 */
[----:B------:R-:W-:Y:S01]  /*04e0*/  FFMA R15, R18, -4, -R13 ;  /* 0xc0800000120f7823 */ /* 0x000fe2000000080d */
[----:B---3--:R-:W-:Y:S01]  /*04f0*/  FFMA R14, R6, 4, -R11 ;  /* 0x40800000060e7823 */ /* 0x008fe2000000080b */
[----:B------:R-:W-:Y:S01]  /*0500*/  FMUL R11, R18, 4 ;  /* 0x40800000120b7820 */ /* 0x000fe20000400000 */
[----:B------:R-:W-:Y:S02]  /*0510*/  FADD R12, -R7, R12 ;  /* 0x0000000c070c7221 */ /* 0x000fe40000000100 */
[----:B------:R-:W1:Y:S01]  /*0520*/  LDC.64 R6, c[0x0][0x380] ;  /* 0x0000e000ff067b82 */ /* 0x000e620000000a00 */
[----:B------:R-:W-:Y:S01]  /*0530*/  FADD R13, -R13, R11 ;  /* 0x0000000b0d0d7221 */ /* 0x000fe20000000100 */
[----:B----4-:R-:W-:Y:S01]  /*0540*/  FADD R14, R14, R5 ;  /* 0x000000050e0e7221 */ /* 0x010fe20000000000 */
[----:B-----5:R-:W-:Y:S02]  /*0550*/  FADD R16, R15, R8 ;  /* 0x000000080f107221 */ /* 0x020fe40000000000 */
[----:B------:R-:W-:Y:S01]  /*0560*/  FADD R18, -R8, R13 ;  /* 0x0000000d08127221 */ /* 0x000fe20000000100 */
[----:B------:R-:W-:-:S02]  /*0570*/  IMAD R13, R0, UR9, RZ ;  /* 0x00000009000d7c24 */ /* 0x000fc4000f8e02ff */
[C---:B------:R-:W-:Y:S01]  /*0580*/  FADD R15, R8.reuse, R8 ;  /* 0x00000008080f7221 */ /* 0x040fe20000000000 */
[----:B------:R-:W-:Y:S01]  /*0590*/  @P0 MOV R2, R14 ;  /* 0x0000000e00020202 */ /* 0x000fe20000000f00 */
[----:B------:R-:W-:Y:S01]  /*05a0*/  FADD R16, R5, R16 ;  /* 0x0000001005107221 */ /* 0x000fe20000000000 */
[----:B------:R-:W-:Y:S02]  /*05b0*/  IMAD R13, R19, R0, R13 ;  /* 0x00000000130d7224 */ /* 0x000fe400078e020d */
[----:B------:R-:W-:Y:S01]  /*05c0*/  FADD R14, R17, R15 ;  /* 0x0000000f110e7221 */ /* 0x000fe20000000000 */
[----:B------:R-:W-:Y:S01]  /*05d0*/  FADD R12, -R15, R12 ;  /* 0x0000000c0f0c7221 */ /* 0x000fe20000000100 */
[----:B------:R-:W-:Y:S01]  /*05e0*/  FFMA R8, R8, -5, R11 ;  /* 0xc0a0000008087823 */ /* 0x000fe2000000000b */
[----:B------:R-:W-:Y:S01]  /*05f0*/  FADD R18, R5, R18 ;  /* 0x0000001205127221 */ /* 0x000fe20000000000 */
[----:B0-----:R-:W-:Y:S02]  /*0600*/  IMAD R10, R13, R10, UR8 ;  /* 0x000000080d0a7e24 */ /* 0x001fe4000f8e020a */
[C---:B------:R-:W-:Y:S01]  /*0610*/  FADD R14, R5.reuse, R14 ;  /* 0x0000000e050e7221 */ /* 0x040fe20000000000 */
[----:B------:R-:W-:Y:S01]  /*0620*/  FADD R12, R5, R12 ;  /* 0x0000000c050c7221 */ /* 0x000fe20000000000 */
[----:B------:R-:W-:Y:S01]  /*0630*/  FADD R8, R8, R9 ;  /* 0x0000000908087221 */ /* 0x000fe20000000000 */
[----:B------:R-:W-:Y:S01]  /*0640*/  @P1 MOV R2, R16 ;  /* 0x0000001000021202 */ /* 0x000fe20000000f00 */
[----:B------:R-:W-:Y:S01]  /*0650*/  IMAD R3, R10, R3, R4 ;  /* 0x000000030a037224 */ /* 0x000fe200078e0204 */
[----:B------:R-:W-:-:S02]  /*0660*/  @P2 MOV R2, R18 ;  /* 0x0000001200022202 */ /* 0x000fc40000000f00 */
[----:B------:R-:W-:Y:S01]  /*0670*/  @P3 MOV R2, R14 ;  /* 0x0000000e00023202 */ /* 0x000fe20000000f00 */
[----:B-1----:R-:W-:Y:S01]  /*0680*/  IMAD.WIDE R6, R3, 0x4, R6 ;  /* 0x0000000403067825 */ /* 0x002fe200078e0206 */
[----:B------:R-:W-:Y:S02]  /*0690*/  @P4 MOV R2, R12 ;  /* 0x0000000c00024202 */ /* 0x000fe40000000f00 */
[----:B------:R-:W-:-:S05]  /*06a0*/  @P5 MOV R2, R8 ;  /* 0x0000000800025202 */ /* 0x000fca0000000f00 */
[----:B------:R-:W-:Y:S01]  /*06b0*/  STG.E desc[UR6][R6.64], R2 ;  /* 0x0000000206007986 */ /* 0x000fe2000c101906 */
[----:B------:R-:W-:Y:S05]  /*06c0*/  EXIT ;  /* 0x000000000000794d */ /* 0x000fea0003800000 */
.L_x_1:
        /* <DEDUP_REMOVED lines=11> */
.L_x_5:


//--------------------- .text._Z24kernel_winograd_Atgd_1x3PfS_S_iiiifi --------------------------
	.section	.text._Z24kernel_winograd_Atgd_1x3PfS_S_iiiifi,"ax",@progbits
	.align	128
        .global         _Z24kernel_winograd_Atgd_1x3PfS_S_iiiifi
        .type           _Z24kernel_winograd_Atgd_1x3PfS_S_iiiifi,@function
        .size           _Z24kernel_winograd_Atgd_1x3PfS_S_iiiifi,(.L_x_6 - _Z24kernel_winograd_Atgd_1x3PfS_S_iiiifi)
        .other          _Z24kernel_winograd_Atgd_1x3PfS_S_iiiifi,@"STO_CUDA_ENTRY STV_DEFAULT"
_Z24kernel_winograd_Atgd_1x3PfS_S_iiiifi:
.text._Z24kernel_winograd_Atgd_1x3PfS_S_iiiifi:
[----:B------:R-:W-:Y:S08]  /*0000*/  LDC R1, c[0x0][0x37c] ;  /* 0x0000df00ff017b82 */ /* 0x000ff00000000800 */
[----:B------:R-:W0:Y:S01]  /*0010*/  LDC.64 R4, c[0x0][0x3a0] ;  /* 0x0000e800ff047b82 */ /* 0x000e220000000a00 */
[----:B------:R-:W1:Y:S01]  /*0020*/  S2R R17, SR_TID.X ;  /* 0x0000000000117919 */ /* 0x000e620000002100 */
[----:B------:R-:W2:Y:S01]  /*0030*/  LDCU UR8, c[0x0][0x378] ;  /* 0x00006f00ff0877ac */ /* 0x000ea20008000800 */
[----:B------:R-:W1:Y:S05]  /*0040*/  LDCU UR5, c[0x0][0x370] ;  /* 0x00006e00ff0577ac */ /* 0x000e6a0008000800 */
[----:B------:R-:W3:Y:S01]  /*0050*/  S2UR UR4, SR_CTAID.X ;  /* 0x00000000000479c3 */ /* 0x000ee20000002500 */
[----:B------:R-:W4:Y:S01]  /*0060*/  LDCU UR9, c[0x0][0x374] ;  /* 0x00006e80ff0977ac */ /* 0x000f220008000800 */
[----:B------:R-:W5:Y:S01]  /*0070*/  LDCU.64 UR6, c[0x0][0x358] ;  /* 0x00006b00ff0677ac */ /* 0x000f620008000a00 */
[----:B0-----:R-:W0:Y:S01]  /*0080*/  I2F.U32.RP R6, R5 ;  /* 0x0000000500067306 */ /* 0x001e220000209000 */
[----:B------:R-:W-:Y:S01]  /*0090*/  ISETP.NE.U32.AND P2, PT, R5, RZ, PT ;  /* 0x000000ff0500720c */ /* 0x000fe20003f45070 */
[----:B-1----:R-:W-:-:S06]  /*00a0*/  IMAD R9, R17, UR5, RZ ;  /* 0x0000000511097c24 */ /* 0x002fcc000f8e02ff */
[----:B0-----:R-:W0:Y:S02]  /*00b0*/  MUFU.RCP R6, R6 ;  /* 0x0000000600067308 */ /* 0x001e240000001000 */
[----:B0-----:R-:W-:-:S06]  /*00c0*/  IADD3 R2, PT, PT, R6, 0xffffffe, RZ ;  /* 0x0ffffffe06027810 */ /* 0x001fcc0007ffe0ff */
[----:B------:R0:W1:Y:S02]  /*00d0*/  F2I.FTZ.U32.TRUNC.NTZ R3, R2 ;  /* 0x0000000200037305 */ /* 0x000064000021f000 */
[----:B0-----:R-:W-:Y:S01]  /*00e0*/  HFMA2 R2, -RZ, RZ, 0, 0 ;  /* 0x00000000ff027431 */ /* 0x001fe200000001ff */
[----:B-1----:R-:W-:-:S05]  /*00f0*/  IADD3 R0, PT, PT, RZ, -R3, RZ ;  /* 0x80000003ff007210 */ /* 0x002fca0007ffe0ff */
[----:B------:R-:W-:-:S04]  /*0100*/  IMAD R7, R0, R5, RZ ;  /* 0x0000000500077224 */ /* 0x000fc800078e02ff */
[----:B------:R-:W-:Y:S02]  /*0110*/  IMAD.HI.U32 R0, R3, R7, R2 ;  /* 0x0000000703007227 */ /* 0x000fe400078e0002 */
[----:B------:R-:W0:Y:S04]  /*0120*/  S2R R3, SR_CTAID.Y ;  /* 0x0000000000037919 */ /* 0x000e280000002600 */
[----:B---3--:R-:W-:-:S05]  /*0130*/  IMAD.HI.U32 R0, R0, UR4, RZ ;  /* 0x0000000400007c27 */ /* 0x008fca000f8e00ff */
[----:B------:R-:W-:-:S05]  /*0140*/  IADD3 R8, PT, PT, -R0, RZ, RZ ;  /* 0x000000ff00087210 */ /* 0x000fca0007ffe1ff */
[----:B------:R-:W-:Y:S02]  /*0150*/  IMAD R6, R5, R8, UR4 ;  /* 0x0000000405067e24 */ /* 0x000fe4000f8e0208 */
[----:B------:R-:W2:Y:S03]  /*0160*/  S2R R8, SR_CTAID.Z ;  /* 0x0000000000087919 */ /* 0x000ea60000002700 */
        /* <DEDUP_REMOVED lines=10> */
[----:B----4-:R-:W-:-:S04]  /*0210*/  IMAD R9, R9, UR9, R2 ;  /* 0x0000000909097c24 */ /* 0x010fc8000f8e0202 */
        /* <DEDUP_REMOVED lines=57> */
.L_x_2:
        /* <DEDUP_REMOVED lines=13> */
.L_x_6:


//--------------------- .text._Z23kernel_winograd_Btd_1x3PfS_iiiiiiii --------------------------
	.section	.text._Z23kernel_winograd_Btd_1x3PfS_iiiiiiii,"ax",@progbits
	.align	128
        .global         _Z23kernel_winograd_Btd_1x3PfS_iiiiiiii
        .type           _Z23kernel_winograd_Btd_1x3PfS_iiiiiiii,@function
        .size           _Z23kernel_winograd_Btd_1x3PfS_iiiiiiii,(.L_x_7 - _Z23kernel_winograd_Btd_1x3PfS_iiiiiiii)
        .other          _Z23kernel_winograd_Btd_1x3PfS_iiiiiiii,@"STO_CUDA_ENTRY STV_DEFAULT"
_Z23kernel_winograd_Btd_1x3PfS_iiiiiiii:
.text._Z23kernel_winograd_Btd_1x3PfS_iiiiiiii:
[----:B------:R-:W-:Y:S08]  /*0000*/  LDC R1, c[0x0][0x37c] ;  /* 0x0000df00ff017b82 */ /* 0x000ff00000000800 */
[----:B------:R-:W0:Y:S01]  /*0010*/  LDC R0, c[0x0][0x3a8] ;  /* 0x0000ea00ff007b82 */ /* 0x000e220000000800 */
[----:B------:R-:W1:Y:S01]  /*0020*/  LDCU UR4, c[0x0][0x3a0] ;  /* 0x00007400ff0477ac */ /* 0x000e620008000800 */
[----:B------:R-:W2:Y:S06]  /*0030*/  LDCU.64 UR10, c[0x0][0x398] ;  /* 0x00007300ff0a77ac */ /* 0x000eac0008000a00 */
[----:B------:R-:W3:Y:S01]  /*0040*/  S2UR UR8, SR_CTAID.X ;  /* 0x00000000000879c3 */ /* 0x000ee20000002500 */
[----:B------:R-:W4:Y:S07]  /*0050*/  LDCU.64 UR6, c[0x0][0x358] ;  /* 0x00006b00ff0677ac */ /* 0x000f2e0008000a00 */
[----:B------:R-:W5:Y:S01]  /*0060*/  LDC R9, c[0x0][0x360] ;  /* 0x0000d800ff097b82 */ /* 0x000f620000000800 */
[----:B0-----:R-:W0:Y:S01]  /*0070*/  I2F.U32.RP R4, R0 ;  /* 0x0000000000047306 */ /* 0x001e220000209000 */
[----:B------:R-:W-:-:S06]  /*0080*/  ISETP.NE.U32.AND P2, PT, R0, RZ, PT ;  /* 0x000000ff0000720c */ /* 0x000fcc0003f45070 */
[----:B------:R-:W-:Y:S01]  /*0090*/  S2UR UR9, SR_CTAID.Y ;  /* 0x00000000000979c3 */ /* 0x000fe20000002600 */
[----:B0-----:R-:W0:Y:S02]  /*00a0*/  MUFU.RCP R4, R4 ;  /* 0x0000000400047308 */ /* 0x001e240000001000 */
[----:B0-----:R-:W-:-:S06]  /*00b0*/  IADD3 R2, PT, PT, R4, 0xffffffe, RZ ;  /* 0x0ffffffe04027810 */ /* 0x001fcc0007ffe0ff */
[----:B------:R0:W1:Y:S02]  /*00c0*/  F2I.FTZ.U32.TRUNC.NTZ R3, R2 ;  /* 0x0000000200037305 */ /* 0x000064000021f000 */
[----:B0-----:R-:W-:Y:S01]  /*00d0*/  HFMA2 R2, -RZ, RZ, 0, 0 ;  /* 0x00000000ff027431 */ /* 0x001fe200000001ff */
[----:B-1----:R-:W-:-:S05]  /*00e0*/  IADD3 R5, PT, PT, RZ, -R3, RZ ;  /* 0x80000003ff057210 */ /* 0x002fca0007ffe0ff */
[----:B------:R-:W-:-:S04]  /*00f0*/  IMAD R5, R5, R0, RZ ;  /* 0x0000000005057224 */ /* 0x000fc800078e02ff */
[----:B------:R-:W-:Y:S02]  /*0100*/  IMAD.HI.U32 R3, R3, R5, R2 ;  /* 0x0000000503037227 */ /* 0x000fe400078e0002 */
[----:B------:R-:W0:Y:S04]  /*0110*/  S2R R2, SR_TID.Y ;  /* 0x0000000000027919 */ /* 0x000e280000002200 */
[----:B---3--:R-:W-:-:S05]  /*0120*/  IMAD.HI.U32 R5, R3, UR8, RZ ;  /* 0x0000000803057c27 */ /* 0x008fca000f8e00ff */
[----:B------:R-:W-:-:S05]  /*0130*/  IADD3 R3, PT, PT, -R5, RZ, RZ ;  /* 0x000000ff05037210 */ /* 0x000fca0007ffe1ff */
[----:B------:R-:W-:-:S05]  /*0140*/  IMAD R3, R0, R3, UR8 ;  /* 0x0000000800037e24 */ /* 0x000fca000f8e0203 */
[----:B------:R-:W-:-:S13]  /*0150*/  ISETP.GE.U32.AND P0, PT, R3, R0, PT ;  /* 0x000000000300720c */ /* 0x000fda0003f06070 */
[-C--:B------:R-:W-:Y:S02]  /*0160*/  @P0 IADD3 R3, PT, PT, R3, -R0.reuse, RZ ;  /* 0x8000000003030210 */ /* 0x080fe40007ffe0ff */
[----:B------:R-:W-:Y:S02]  /*0170*/  @P0 IADD3 R5, PT, PT, R5, 0x1, RZ ;  /* 0x0000000105050810 */ /* 0x000fe40007ffe0ff */
[----:B------:R-:W-:Y:S02]  /*0180*/  ISETP.GE.U32.AND P1, PT, R3, R0, PT ;  /* 0x000000000300720c */ /* 0x000fe40003f26070 */
[----:B0-----:R-:W-:Y:S01]  /*0190*/  IADD3 R4, PT, PT, R2, -UR4, RZ ;  /* 0x8000000402047c10 */ /* 0x001fe2000fffe0ff */
[----:B------:R-:W5:Y:S10]  /*01a0*/  S2UR UR4, SR_CTAID.Z ;  /* 0x00000000000479c3 */ /* 0x000f740000002700 */
[----:B------:R-:W-:-:S02]  /*01b0*/  @P1 IADD3 R5, PT, PT, R5, 0x1, RZ ;  /* 0x0000000105051810 */ /* 0x000fc40007ffe0ff */
[----:B------:R-:W-:-:S04]  /*01c0*/  @!P2 LOP3.LUT R5, RZ, R0, RZ, 0x33, !PT ;  /* 0x00000000ff05a212 */ /* 0x000fc800078e33ff */
[----:B------:R-:W-:-:S05]  /*01d0*/  IADD3 R3, PT, PT, -R5, RZ, RZ ;  /* 0x000000ff05037210 */ /* 0x000fca0007ffe1ff */
[----:B------:R-:W-:-:S05]  /*01e0*/  IMAD R3, R0, R3, UR8 ;  /* 0x0000000800037e24 */ /* 0x000fca000f8e0203 */
[----:B------:R-:W-:Y:S02]  /*01f0*/  LEA R8, R3, R4, 0x2 ;  /* 0x0000000403087211 */ /* 0x000fe400078e10ff */
[----:B------:R-:W5:Y:S01]  /*0200*/  S2R R4, SR_TID.X ;  /* 0x0000000000047919 */ /* 0x000f620000002100 */
[----:B------:R-:W0:Y:S01]  /*0210*/  LDC R3, c[0x0][0x394] ;  /* 0x0000e500ff037b82 */ /* 0x000e220000000800 */
[----:B--2---:R-:W-:-:S04]  /*0220*/  ISETP.GE.AND P0, PT, R8, UR11, PT ;  /* 0x0000000b08007c0c */ /* 0x004fc8000bf06270 */
[----:B------:R-:W-:-:S04]  /*0230*/  ISETP.GT.AND P0, PT, R8, -0x1, !P0 ;  /* 0xffffffff0800780c */ /* 0x000fc80004704270 */
[----:B------:R-:W-:-:S13]  /*0240*/  ISETP.GE.OR P0, PT, R5, UR10, !P0 ;  /* 0x0000000a05007c0c */ /* 0x000fda000c706670 */
[----:B------:R-:W1:Y:S01]  /*0250*/  @!P0 LDC.64 R6, c[0x0][0x388] ;  /* 0x0000e200ff068b82 */ /* 0x000e620000000a00 */
[----:B-----5:R-:W-:Y:S01]  /*0260*/  IMAD R4, R9, UR4, R4 ;  /* 0x0000000409047c24 */ /* 0x020fe2000f8e0204 */
[----:B------:R-:W-:-:S03]  /*0270*/  MOV R9, RZ ;  /* 0x000000ff00097202 */ /* 0x000fc60000000f00 */
[----:B0-----:R-:W-:-:S04]  /*0280*/  @!P0 IMAD R10, R3, UR9, R4 ;  /* 0x00000009030a8c24 */ /* 0x001fc8000f8e0204 */
[----:B------:R-:W-:-:S04]  /*0290*/  @!P0 IMAD R5, R10, UR10, R5 ;  /* 0x0000000a0a058c24 */ /* 0x000fc8000f8e0205 */
[----:B------:R-:W-:-:S04]  /*02a0*/  @!P0 IMAD R5, R5, UR11, R8 ;  /* 0x0000000b05058c24 */ /* 0x000fc8000f8e0208 */
[----:B-1----:R-:W-:-:S05]  /*02b0*/  @!P0 IMAD.WIDE R6, R5, 0x4, R6 ;  /* 0x0000000405068825 */ /* 0x002fca00078e0206 */
[----:B----4-:R-:W2:Y:S01]  /*02c0*/  @!P0 LDG.E.CONSTANT R9, desc[UR6][R6.64] ;  /* 0x0000000606098981 */ /* 0x010ea2000c1e9900 */
        /* <DEDUP_REMOVED lines=64> */
.L_x_3:
        /* <DEDUP_REMOVED lines=11> */
.L_x_7:


//--------------------- .nv.shared._Z24kernel_winograd_Atgd_3x1PfS_S_iiiifi --------------------------
	.section	.nv.shared._Z24kernel_winograd_Atgd_3x1PfS_S_iiiifi,"aw",@nobits
	.sectionflags	@""
	.align	16
	.zero		1024


//--------------------- .nv.shared.reserved.0     --------------------------
	.section	.nv.shared.reserved.0,"aw",@nobits
	.weak		__nv_reservedSMEM_offset_0_alias
	.size		__nv_reservedSMEM_offset_0_alias, 0, 64
	.other		__nv_reservedSMEM_offset_0_alias,@"STO_CUDA_RESERVED_SHARED STV_DEFAULT"
__nv_reservedSMEM_offset_0_alias:
	.zero		0
	.zero		64


//--------------------- .nv.shared._Z23kernel_winograd_Btd_3x1PfS_iiiiiiii --------------------------
	.section	.nv.shared._Z23kernel_winograd_Btd_3x1PfS_iiiiiiii,"aw",@nobits
	.sectionflags	@""
	.align	16
	.zero		1024


//--------------------- .nv.shared._Z24kernel_winograd_Atgd_1x3PfS_S_iiiifi --------------------------
	.section	.nv.shared._Z24kernel_winograd_Atgd_1x3PfS_S_iiiifi,"aw",@nobits
	.sectionflags	@""
	.align	16
	.zero		1024


//--------------------- .nv.shared._Z23kernel_winograd_Btd_1x3PfS_iiiiiiii --------------------------
	.section	.nv.shared._Z23kernel_winograd_Btd_1x3PfS_iiiiiiii,"aw",@nobits
	.sectionflags	@""
	.align	16
	.zero		1024


//--------------------- .nv.constant0._Z24kernel_winograd_Atgd_3x1PfS_S_iiiifi --------------------------
	.section	.nv.constant0._Z24kernel_winograd_Atgd_3x1PfS_S_iiiifi,"a",@progbits
	.sectionflags	@""
	.align	4
.nv.constant0._Z24kernel_winograd_Atgd_3x1PfS_S_iiiifi:
	.zero		944


//--------------------- .nv.constant0._Z23kernel_winograd_Btd_3x1PfS_iiiiiiii --------------------------
	.section	.nv.constant0._Z23kernel_winograd_Btd_3x1PfS_iiiiiiii,"a",@progbits
	.sectionflags	@""
	.align	4
.nv.constant0._Z23kernel_winograd_Btd_3x1PfS_iiiiiiii:
	.zero		944


//--------------------- .nv.constant0._Z24kernel_winograd_Atgd_1x3PfS_S_iiiifi --------------------------
	.section	.nv.constant0._Z24kernel_winograd_Atgd_1x3PfS_S_iiiifi,"a",@progbits
	.sectionflags	@""
	.align	4
.nv.constant0._Z24kernel_winograd_Atgd_1x3PfS_S_iiiifi:
	.zero		944


//--------------------- .nv.constant0._Z23kernel_winograd_Btd_1x3PfS_iiiiiiii --------------------------
	.section	.nv.constant0._Z23kernel_winograd_Btd_1x3PfS_iiiiiiii,"a",@progbits
	.sectionflags	@""
	.align	4
.nv.constant0._Z23kernel_winograd_Btd_1x3PfS_iiiiiiii:
	.zero		944


//--------------------- SYMBOLS --------------------------

	.type		.nv.reservedSmem.offset0,@object
	.size		.nv.reservedSmem.offset0,0x4
	.type		.nv.reservedSmem.cap,@object
	.size		.nv.reservedSmem.cap,0x4
